	.target	sm_90a

	.elftype	@"ET_EXEC"


//--------------------- .note.nv.tkinfo           --------------------------
	.section	.note.nv.tkinfo,"",@"SHT_NOTE"
	.sectionflags	@"SHF_NOTE_NV_TKINFO"
	.tkinfo
        /*0018*/ 	.word	0x00000002
        /*0030*/ 	.string	""
        /*0030*/ 	.string	"ptxas"
        /*0030*/ 	.string	"Cuda compilation tools, release 13.0, V13.0.88"
        /*0030*/ 	.string	"Build cuda_13.0.r13.0/compiler.36424714_0"
        /*0030*/ 	.string	"-arch sm_90a -m 64 "



//--------------------- .note.nv.cuinfo           --------------------------
	.section	.note.nv.cuinfo,"",@"SHT_NOTE"
	.sectionflags	@"SHF_NOTE_NV_CUINFO"
        /*0018*/ 	.short	0x0002
        /*001a*/ 	.short	0x005a
        /*001c*/ 	.short	0x0082
	.zero		2


//--------------------- .nv.info                  --------------------------
	.section	.nv.info,"",@"SHT_CUDA_INFO"
	.align	4


	//----- nvinfo : EIATTR_REGCOUNT
	.align		4
        /*0000*/ 	.byte	0x04, 0x2f
        /*0002*/ 	.short	(.L_15 - .L_14)
	.align		4
.L_14:
        /*0004*/ 	.word	index@(_ZN7cutlass13device_kernelINS_4gemm6kernel13GemmUniversalIN4cute5tupleIJiiiiEEENS1_10collective13CollectiveMmaINS1_34MainloopSm90TmaGmmaWarpSpecializedILi11ENS5_IJNS4_1CILi2EEESB_NSA_ILi1EEEEEENS1_35KernelTmaWarpSpecializedCooperativeEEENS5_IJNSA_ILi256EEENSA_ILi64EEENSA_ILi32EEEEEENS_6half_tENS5_IJlSC_lEEESK_SL_NS4_8TiledMMAINS4_8MMA_AtomIJNS4_4SM904GMMA25MMA_64x64x16_F32F16F16_SSILNSP_5MajorE0ELSR_0ELNSP_7ScaleInE1ELSS_1EEEEEENS4_6LayoutINS5_IJSB_SC_SC_EEENS5_IJSC_NSA_ILi0EEESX_EEEEENS5_IJNS4_10UnderscoreES10_S10_EEEEENS4_23SM90_TMA_LOAD_MULTICASTENS4_14ComposedLayoutINS4_7SwizzleILi2ELi4ELi3EEENS4_18smem_ptr_flag_bitsILi16EEENSV_INS5_IJNSA_ILi8EEESI_EEENS5_IJSI_SC_EEEEEEEvNS4_8identityES13_S1D_vS1E_EENS_8epilogue10collective6detail29Sm90TmaWarpSpecializedAdapterINS1H_15DefaultEpilogueISK_SL_SL_NS1G_6thread17LinearCombinationISK_Li1EffLNS1L_9ScaleType4KindE0ELNS_15FloatRoundStyleE2ESK_EENS1_15EpilogueDefaultEEEEEvvEEEEvNT_6ParamsE)
        /*0008*/ 	.word	0x000000a8


	//----- nvinfo : EIATTR_FRAME_SIZE
	.align		4
.L_15:
        /*000c*/ 	.byte	0x04, 0x11
        /*000e*/ 	.short	(.L_17 - .L_16)
	.align		4
.L_16:
        /*0010*/ 	.word	index@(_ZN7cutlass13device_kernelINS_4gemm6kernel13GemmUniversalIN4cute5tupleIJiiiiEEENS1_10collective13CollectiveMmaINS1_34MainloopSm90TmaGmmaWarpSpecializedILi11ENS5_IJNS4_1CILi2EEESB_NSA_ILi1EEEEEENS1_35KernelTmaWarpSpecializedCooperativeEEENS5_IJNSA_ILi256EEENSA_ILi64EEENSA_ILi32EEEEEENS_6half_tENS5_IJlSC_lEEESK_SL_NS4_8TiledMMAINS4_8MMA_AtomIJNS4_4SM904GMMA25MMA_64x64x16_F32F16F16_SSILNSP_5MajorE0ELSR_0ELNSP_7ScaleInE1ELSS_1EEEEEENS4_6LayoutINS5_IJSB_SC_SC_EEENS5_IJSC_NSA_ILi0EEESX_EEEEENS5_IJNS4_10UnderscoreES10_S10_EEEEENS4_23SM90_TMA_LOAD_MULTICASTENS4_14ComposedLayoutINS4_7SwizzleILi2ELi4ELi3EEENS4_18smem_ptr_flag_bitsILi16EEENSV_INS5_IJNSA_ILi8EEESI_EEENS5_IJSI_SC_EEEEEEEvNS4_8identityES13_S1D_vS1E_EENS_8epilogue10collective6detail29Sm90TmaWarpSpecializedAdapterINS1H_15DefaultEpilogueISK_SL_SL_NS1G_6thread17LinearCombinationISK_Li1EffLNS1L_9ScaleType4KindE0ELNS_15FloatRoundStyleE2ESK_EENS1_15EpilogueDefaultEEEEEvvEEEEvNT_6ParamsE)
        /*0014*/ 	.word	0x00000000


	//----- nvinfo : EIATTR_MIN_STACK_SIZE
	.align		4
.L_17:
        /*0018*/ 	.byte	0x04, 0x12
        /*001a*/ 	.short	(.L_19 - .L_18)
	.align		4
.L_18:
        /*001c*/ 	.word	index@(_ZN7cutlass13device_kernelINS_4gemm6kernel13GemmUniversalIN4cute5tupleIJiiiiEEENS1_10collective13CollectiveMmaINS1_34MainloopSm90TmaGmmaWarpSpecializedILi11ENS5_IJNS4_1CILi2EEESB_NSA_ILi1EEEEEENS1_35KernelTmaWarpSpecializedCooperativeEEENS5_IJNSA_ILi256EEENSA_ILi64EEENSA_ILi32EEEEEENS_6half_tENS5_IJlSC_lEEESK_SL_NS4_8TiledMMAINS4_8MMA_AtomIJNS4_4SM904GMMA25MMA_64x64x16_F32F16F16_SSILNSP_5MajorE0ELSR_0ELNSP_7ScaleInE1ELSS_1EEEEEENS4_6LayoutINS5_IJSB_SC_SC_EEENS5_IJSC_NSA_ILi0EEESX_EEEEENS5_IJNS4_10UnderscoreES10_S10_EEEEENS4_23SM90_TMA_LOAD_MULTICASTENS4_14ComposedLayoutINS4_7SwizzleILi2ELi4ELi3EEENS4_18smem_ptr_flag_bitsILi16EEENSV_INS5_IJNSA_ILi8EEESI_EEENS5_IJSI_SC_EEEEEEEvNS4_8identityES13_S1D_vS1E_EENS_8epilogue10collective6detail29Sm90TmaWarpSpecializedAdapterINS1H_15DefaultEpilogueISK_SL_SL_NS1G_6thread17LinearCombinationISK_Li1EffLNS1L_9ScaleType4KindE0ELNS_15FloatRoundStyleE2ESK_EENS1_15EpilogueDefaultEEEEEvvEEEEvNT_6ParamsE)
        /*0020*/ 	.word	0x00000000
.L_19:


//--------------------- .nv.compat                --------------------------
	.section	.nv.compat,"",@"SHT_CUDA_COMPAT_INFO"
	.align	4
        /*0000*/ 	.byte	0x02, 0x09, 0x01, 0x00, 0x02, 0x02, 0x04, 0x00, 0x02, 0x05, 0x05, 0x00, 0x03, 0x07, 0x01, 0x01
        /*0010*/ 	.byte	0x02, 0x03, 0x01, 0x00, 0x02, 0x06, 0x01, 0x00, 0x04, 0x0b, 0x08, 0x00, 0x00, 0x00, 0x00, 0x00
        /*0020*/ 	.byte	0x00, 0x00, 0x00, 0x00


//--------------------- .nv.info._ZN7cutlass13device_kernelINS_4gemm6kernel13GemmUniversalIN4cute5tupleIJiiiiEEENS1_10collective13CollectiveMmaINS1_34MainloopSm90TmaGmmaWarpSpecializedILi11ENS5_IJNS4_1CILi2EEESB_NSA_ILi1EEEEEENS1_35KernelTmaWarpSpecializedCooperativeEEENS5_IJNSA_ILi256EEENSA_ILi64EEENSA_ILi32EEEEEENS_6half_tENS5_IJlSC_lEEESK_SL_NS4_8TiledMMAINS4_8MMA_AtomIJNS4_4SM904GMMA25MMA_64x64x16_F32F16F16_SSILNSP_5MajorE0ELSR_0ELNSP_7ScaleInE1ELSS_1EEEEEENS4_6LayoutINS5_IJSB_SC_SC_EEENS5_IJSC_NSA_ILi0EEESX_EEEEENS5_IJNS4_10UnderscoreES10_S10_EEEEENS4_23SM90_TMA_LOAD_MULTICASTENS4_14ComposedLayoutINS4_7SwizzleILi2ELi4ELi3EEENS4_18smem_ptr_flag_bitsILi16EEENSV_INS5_IJNSA_ILi8EEESI_EEENS5_IJSI_SC_EEEEEEEvNS4_8identityES13_S1D_vS1E_EENS_8epilogue10collective6detail29Sm90TmaWarpSpecializedAdapterINS1H_15DefaultEpilogueISK_SL_SL_NS1G_6thread17LinearCombinationISK_Li1EffLNS1L_9ScaleType4KindE0ELNS_15FloatRoundStyleE2ESK_EENS1_15EpilogueDefaultEEEEEvvEEEEvNT_6ParamsE --------------------------
	.section	.nv.info._ZN7cutlass13device_kernelINS_4gemm6kernel13GemmUniversalIN4cute5tupleIJiiiiEEENS1_10collective13CollectiveMmaINS1_34MainloopSm90TmaGmmaWarpSpecializedILi11ENS5_IJNS4_1CILi2EEESB_NSA_ILi1EEEEEENS1_35KernelTmaWarpSpecializedCooperativeEEENS5_IJNSA_ILi256EEENSA_ILi64EEENSA_ILi32EEEEEENS_6half_tENS5_IJlSC_lEEESK_SL_NS4_8TiledMMAINS4_8MMA_AtomIJNS4_4SM904GMMA25MMA_64x64x16_F32F16F16_SSILNSP_5MajorE0ELSR_0ELNSP_7ScaleInE1ELSS_1EEEEEENS4_6LayoutINS5_IJSB_SC_SC_EEENS5_IJSC_NSA_ILi0EEESX_EEEEENS5_IJNS4_10UnderscoreES10_S10_EEEEENS4_23SM90_TMA_LOAD_MULTICASTENS4_14ComposedLayoutINS4_7SwizzleILi2ELi4ELi3EEENS4_18smem_ptr_flag_bitsILi16EEENSV_INS5_IJNSA_ILi8EEESI_EEENS5_IJSI_SC_EEEEEEEvNS4_8identityES13_S1D_vS1E_EENS_8epilogue10collective6detail29Sm90TmaWarpSpecializedAdapterINS1H_15DefaultEpilogueISK_SL_SL_NS1G_6thread17LinearCombinationISK_Li1EffLNS1L_9ScaleType4KindE0ELNS_15FloatRoundStyleE2ESK_EENS1_15EpilogueDefaultEEEEEvvEEEEvNT_6ParamsE,"",@"SHT_CUDA_INFO"
	.sectionflags	@""
	.align	4


	//----- nvinfo : EIATTR_CUDA_API_VERSION
	.align		4
        /*0000*/ 	.byte	0x04, 0x37
        /*0002*/ 	.short	(.L_21 - .L_20)
.L_20:
        /*0004*/ 	.word	0x00000082


	//----- nvinfo : EIATTR_KPARAM_INFO
	.align		4
.L_21:
        /*0008*/ 	.byte	0x04, 0x17
        /*000a*/ 	.short	(.L_23 - .L_22)
.L_22:
        /*000c*/ 	.word	0x00000000
        /*0010*/ 	.short	0x0000
        /*0012*/ 	.short	0x0070
        /*0014*/ 	.byte	0x00, 0xf0, 0x01, 0x10


	//----- nvinfo : EIATTR_SPARSE_MMA_MASK
	.align		4
.L_23:
        /*0018*/ 	.byte	0x03, 0x50
        /*001a*/ 	.short	0x0000


	//----- nvinfo : EIATTR_MAXREG_COUNT
	.align		4
        /*001c*/ 	.byte	0x03, 0x1b
        /*001e*/ 	.short	0x00a8


	//----- nvinfo : EIATTR_NUM_BARRIERS
	.align		4
        /*0020*/ 	.byte	0x02, 0x4c
        /*0022*/ 	.byte	0x01
	.zero		1


	//----- nvinfo : EIATTR_EXTERNS
	.align		4
        /*0024*/ 	.byte	0x04, 0x0f
        /*0026*/ 	.short	(.L_25 - .L_24)


	//   ....[0]....
	.align		4
.L_24:
        /*0028*/ 	.word	index@(__assertfail)


	//----- nvinfo : EIATTR_MERCURY_ISA_VERSION
	.align		4
.L_25:
        /*002c*/ 	.byte	0x03, 0x5f
        /*002e*/ 	.short	0x0101


	//----- nvinfo : EIATTR_INT_WARP_WIDE_INSTR_OFFSETS
	.align		4
        /*0030*/ 	.byte	0x04, 0x31
        /*0032*/ 	.short	(.L_27 - .L_26)


	//   ....[0]....
.L_26:
        /*0034*/ 	.word	0x000005a0


	//   ....[1]....
        /*0038*/ 	.word	0x000005d0


	//   ....[2]....
        /*003c*/ 	.word	0x00000790


	//   ....[3]....
        /*0040*/ 	.word	0x00001ff0


	//----- nvinfo : EIATTR_COOP_GROUP_MASK_REGIDS
	.align		4
.L_27:
        /*0044*/ 	.byte	0x04, 0x29
        /*0046*/ 	.short	(.L_29 - .L_28)


	//   ....[0]....
.L_28:
        /*0048*/ 	.word	0xffffffff


	//   ....[1]....
        /*004c*/ 	.word	0xffffffff


	//   ....[2]....
        /*0050*/ 	.word	0xffffffff


	//   ....[3]....
        /*0054*/ 	.word	0xffffffff


	//   ....[4]....
        /*0058*/ 	.word	0xffffffff


	//   ....[5]....
        /*005c*/ 	.word	0xffffffff


	//----- nvinfo : EIATTR_COOP_GROUP_INSTR_OFFSETS
	.align		4
.L_29:
        /*0060*/ 	.byte	0x04, 0x28
        /*0062*/ 	.short	(.L_31 - .L_30)


	//   ....[0]....
.L_30:
        /*0064*/ 	.word	0x00000060


	//   ....[1]....
        /*0068*/ 	.word	0x00000070


	//   ....[2]....
        /*006c*/ 	.word	0x00000130


	//   ....[3]....
        /*0070*/ 	.word	0x000003e0


	//   ....[4]....
        /*0074*/ 	.word	0x00000910


	//   ....[5]....
        /*0078*/ 	.word	0x000015b0


	//----- nvinfo : EIATTR_REG_RECONFIG
	.align		4
.L_31:
        /*007c*/ 	.byte	0x01, 0x54
	.zero		2


	//----- nvinfo : EIATTR_SYSCALL_OFFSETS
	.align		4
        /*0080*/ 	.byte	0x04, 0x46
        /*0082*/ 	.short	(.L_33 - .L_32)


	//   ....[0]....
.L_32:
        /*0084*/ 	.word	0x000017a0


	//----- nvinfo : EIATTR_MBARRIER_INSTR_OFFSETS
	.align		4
.L_33:
        /*0088*/ 	.byte	0x04, 0x39
        /*008a*/ 	.short	(.L_35 - .L_34)


	//   ....[0]....
.L_34:
        /*008c*/ 	.word	0x00000250
        /*0090*/ 	.word	0x000000ff
        /*0094*/ 	.word	0x00000000
        /*0098*/ 	.short	0x0100
        /*009a*/ 	.byte	0x08
	.zero		1


	//   ....[1]....
        /*009c*/ 	.word	0x00000260
        /*00a0*/ 	.word	0x000000ff
        /*00a4*/ 	.word	0x00000058
        /*00a8*/ 	.short	0x0100
        /*00aa*/ 	.byte	0x08
	.zero		1


	//   ....[2]....
        /*00ac*/ 	.word	0x00000270
        /*00b0*/ 	.word	0x000000ff
        /*00b4*/ 	.word	0x00000008
        /*00b8*/ 	.short	0x0100
        /*00ba*/ 	.byte	0x08
	.zero		1


	//   ....[3]....
        /*00bc*/ 	.word	0x00000280
        /*00c0*/ 	.word	0x000000ff
        /*00c4*/ 	.word	0x00000060
        /*00c8*/ 	.short	0x0100
        /*00ca*/ 	.byte	0x08
	.zero		1


	//   ....[4]....
        /*00cc*/ 	.word	0x00000290
        /*00d0*/ 	.word	0x000000ff
        /*00d4*/ 	.word	0x00000010
        /*00d8*/ 	.short	0x0100
        /*00da*/ 	.byte	0x08
	.zero		1


	//   ....[5]....
        /*00dc*/ 	.word	0x000002a0
        /*00e0*/ 	.word	0x000000ff
        /*00e4*/ 	.word	0x00000068
        /*00e8*/ 	.short	0x0100
        /*00ea*/ 	.byte	0x08
	.zero		1


	//   ....[6]....
        /*00ec*/ 	.word	0x000002b0
        /*00f0*/ 	.word	0x000000ff
        /*00f4*/ 	.word	0x00000018
        /*00f8*/ 	.short	0x0100
        /*00fa*/ 	.byte	0x08
	.zero		1


	//   ....[7]....
        /*00fc*/ 	.word	0x000002c0
        /*0100*/ 	.word	0x000000ff
        /*0104*/ 	.word	0x00000070
        /*0108*/ 	.short	0x0100
        /*010a*/ 	.byte	0x08
	.zero		1


	//   ....[8]....
        /*010c*/ 	.word	0x000002d0
        /*0110*/ 	.word	0x000000ff
        /*0114*/ 	.word	0x00000020
        /*0118*/ 	.short	0x0100
        /*011a*/ 	.byte	0x08
	.zero		1


	//   ....[9]....
        /*011c*/ 	.word	0x000002e0
        /*0120*/ 	.word	0x000000ff
        /*0124*/ 	.word	0x00000078
        /*0128*/ 	.short	0x0100
        /*012a*/ 	.byte	0x08
	.zero		1


	//   ....[10]....
        /*012c*/ 	.word	0x000002f0
        /*0130*/ 	.word	0x000000ff
        /*0134*/ 	.word	0x00000028
        /*0138*/ 	.short	0x0100
        /*013a*/ 	.byte	0x08
	.zero		1


	//   ....[11]....
        /*013c*/ 	.word	0x00000300
        /*0140*/ 	.word	0x000000ff
        /*0144*/ 	.word	0x00000080
        /*0148*/ 	.short	0x0100
        /*014a*/ 	.byte	0x08
	.zero		1


	//   ....[12]....
        /*014c*/ 	.word	0x00000310
        /*0150*/ 	.word	0x000000ff
        /*0154*/ 	.word	0x00000030
        /*0158*/ 	.short	0x0100
        /*015a*/ 	.byte	0x08
	.zero		1


	//   ....[13]....
        /*015c*/ 	.word	0x00000320
        /*0160*/ 	.word	0x000000ff
        /*0164*/ 	.word	0x00000088
        /*0168*/ 	.short	0x0100
        /*016a*/ 	.byte	0x08
	.zero		1


	//   ....[14]....
        /*016c*/ 	.word	0x00000330
        /*0170*/ 	.word	0x000000ff
        /*0174*/ 	.word	0x00000038
        /*0178*/ 	.short	0x0100
        /*017a*/ 	.byte	0x08
	.zero		1


	//   ....[15]....
        /*017c*/ 	.word	0x00000340
        /*0180*/ 	.word	0x000000ff
        /*0184*/ 	.word	0x00000090
        /*0188*/ 	.short	0x0100
        /*018a*/ 	.byte	0x08
	.zero		1


	//   ....[16]....
        /*018c*/ 	.word	0x00000350
        /*0190*/ 	.word	0x000000ff
        /*0194*/ 	.word	0x00000040
        /*0198*/ 	.short	0x0100
        /*019a*/ 	.byte	0x08
	.zero		1


	//   ....[17]....
        /*019c*/ 	.word	0x00000360
        /*01a0*/ 	.word	0x000000ff
        /*01a4*/ 	.word	0x00000098
        /*01a8*/ 	.short	0x0100
        /*01aa*/ 	.byte	0x08
	.zero		1


	//   ....[18]....
        /*01ac*/ 	.word	0x00000370
        /*01b0*/ 	.word	0x000000ff
        /*01b4*/ 	.word	0x00000048
        /*01b8*/ 	.short	0x0100
        /*01ba*/ 	.byte	0x08
	.zero		1


	//   ....[19]....
        /*01bc*/ 	.word	0x00000380
        /*01c0*/ 	.word	0x000000ff
        /*01c4*/ 	.word	0x000000a0
        /*01c8*/ 	.short	0x0100
        /*01ca*/ 	.byte	0x08
	.zero		1


	//   ....[20]....
        /*01cc*/ 	.word	0x00000390
        /*01d0*/ 	.word	0x000000ff
        /*01d4*/ 	.word	0x00000050
        /*01d8*/ 	.short	0x0100
        /*01da*/ 	.byte	0x08
	.zero		1


	//   ....[21]....
        /*01dc*/ 	.word	0x000003a0
        /*01e0*/ 	.word	0x000000ff
        /*01e4*/ 	.word	0x000000a8
        /*01e8*/ 	.short	0x0100
        /*01ea*/ 	.byte	0x08
	.zero		1


	//   ....[22]....
        /*01ec*/ 	.word	0x00000820
        /*01f0*/ 	.word	0x000000ff
        /*01f4*/ 	.word	0x000000c0
        /*01f8*/ 	.short	0x0100
        /*01fa*/ 	.byte	0x06
	.zero		1


	//   ....[23]....
        /*01fc*/ 	.word	0x000008b0
        /*0200*/ 	.word	0x000000ff
        /*0204*/ 	.word	0x000000c8
        /*0208*/ 	.short	0x0100
        /*020a*/ 	.byte	0x06
	.zero		1


	//   ....[24]....
        /*020c*/ 	.word	0x00001860
        /*0210*/ 	.word	0x00000003
        /*0214*/ 	.word	0x00000000
        /*0218*/ 	.short	0x010a
        /*021a*/ 	.byte	0x3f
	.zero		1


	//   ....[25]....
        /*021c*/ 	.word	0x000018c0
        /*0220*/ 	.word	0x00000003
        /*0224*/ 	.word	0x00000000
        /*0228*/ 	.short	0x010a
        /*022a*/ 	.byte	0x3f
	.zero		1


	//   ....[26]....
        /*022c*/ 	.word	0x00001c20
        /*0230*/ 	.word	0x00000005
        /*0234*/ 	.word	0x00000000
        /*0238*/ 	.short	0x010a
        /*023a*/ 	.byte	0x3f
	.zero		1


	//   ....[27]....
        /*023c*/ 	.word	0x00001c60
        /*0240*/ 	.word	0x00000005
        /*0244*/ 	.word	0x00000000
        /*0248*/ 	.short	0x010a
        /*024a*/ 	.byte	0x3f
	.zero		1


	//   ....[28]....
        /*024c*/ 	.word	0x00001ea0
        /*0250*/ 	.word	0x00000004
        /*0254*/ 	.word	0x00000000
        /*0258*/ 	.short	0x0101
        /*025a*/ 	.byte	0x3f
	.zero		1


	//   ....[29]....
        /*025c*/ 	.word	0x00002090
        /*0260*/ 	.word	0x00000000
        /*0264*/ 	.word	0x00000000
        /*0268*/ 	.short	0x0101
        /*026a*/ 	.byte	0x3f
	.zero		1


	//   ....[30]....
        /*026c*/ 	.word	0x00007e50
        /*0270*/ 	.word	0x00000015
        /*0274*/ 	.word	0x00000058
        /*0278*/ 	.short	0x010a
        /*027a*/ 	.byte	0x3f
	.zero		1


	//   ....[31]....
        /*027c*/ 	.word	0x00008210
        /*0280*/ 	.word	0x00000006
        /*0284*/ 	.word	0x000000c8
        /*0288*/ 	.short	0x0101
        /*028a*/ 	.byte	0x3f
	.zero		1


	//   ....[32]....
        /*028c*/ 	.word	0x00008940
        /*0290*/ 	.word	0x00000007
        /*0294*/ 	.word	0x00000000
        /*0298*/ 	.short	0x010a
        /*029a*/ 	.byte	0x3f
	.zero		1


	//   ....[33]....
        /*029c*/ 	.word	0x000089c0
        /*02a0*/ 	.word	0x00000008
        /*02a4*/ 	.word	0x00000000
        /*02a8*/ 	.short	0x010a
        /*02aa*/ 	.byte	0x3f
	.zero		1


	//   ....[34]....
        /*02ac*/ 	.word	0x00008a50
        /*02b0*/ 	.word	0x00000009
        /*02b4*/ 	.word	0x00000000
        /*02b8*/ 	.short	0x010a
        /*02ba*/ 	.byte	0x3f
	.zero		1


	//   ....[35]....
        /*02bc*/ 	.word	0x00008ae0
        /*02c0*/ 	.word	0x00000008
        /*02c4*/ 	.word	0x00000000
        /*02c8*/ 	.short	0x010a
        /*02ca*/ 	.byte	0x3f
	.zero		1


	//   ....[36]....
        /*02cc*/ 	.word	0x00008b70
        /*02d0*/ 	.word	0x00000009
        /*02d4*/ 	.word	0x00000000
        /*02d8*/ 	.short	0x010a
        /*02da*/ 	.byte	0x3f
	.zero		1


	//   ....[37]....
        /*02dc*/ 	.word	0x00008c00
        /*02e0*/ 	.word	0x00000008
        /*02e4*/ 	.word	0x00000000
        /*02e8*/ 	.short	0x010a
        /*02ea*/ 	.byte	0x3f
	.zero		1


	//   ....[38]....
        /*02ec*/ 	.word	0x00008c90
        /*02f0*/ 	.word	0x00000009
        /*02f4*/ 	.word	0x00000000
        /*02f8*/ 	.short	0x010a
        /*02fa*/ 	.byte	0x3f
	.zero		1


	//   ....[39]....
        /*02fc*/ 	.word	0x00008d20
        /*0300*/ 	.word	0x00000008
        /*0304*/ 	.word	0x00000000
        /*0308*/ 	.short	0x010a
        /*030a*/ 	.byte	0x3f
	.zero		1


	//   ....[40]....
        /*030c*/ 	.word	0x00008db0
        /*0310*/ 	.word	0x00000009
        /*0314*/ 	.word	0x00000000
        /*0318*/ 	.short	0x010a
        /*031a*/ 	.byte	0x3f
	.zero		1


	//   ....[41]....
        /*031c*/ 	.word	0x00008e40
        /*0320*/ 	.word	0x00000006
        /*0324*/ 	.word	0x00000000
        /*0328*/ 	.short	0x010a
        /*032a*/ 	.byte	0x3f
	.zero		1


	//   ....[42]....
        /*032c*/ 	.word	0x00008ed0
        /*0330*/ 	.word	0x00000003
        /*0334*/ 	.word	0x00000000
        /*0338*/ 	.short	0x010a
        /*033a*/ 	.byte	0x3f
	.zero		1


	//   ....[43]....
        /*033c*/ 	.word	0x00008f30
        /*0340*/ 	.word	0x00000003
        /*0344*/ 	.word	0x00000000
        /*0348*/ 	.short	0x010a
        /*034a*/ 	.byte	0x3f
	.zero		1


	//   ....[44]....
        /*034c*/ 	.word	0x00008f80
        /*0350*/ 	.word	0x00000005
        /*0354*/ 	.word	0x00000000
        /*0358*/ 	.short	0x010a
        /*035a*/ 	.byte	0x3f
	.zero		1


	//   ....[45]....
        /*035c*/ 	.word	0x00009050
        /*0360*/ 	.word	0x00000015
        /*0364*/ 	.word	0x00000058
        /*0368*/ 	.short	0x010a
        /*036a*/ 	.byte	0x3f
	.zero		1


	//   ....[46]....
        /*036c*/ 	.word	0x00009120
        /*0370*/ 	.word	0x00000007
        /*0374*/ 	.word	0x00000000
        /*0378*/ 	.short	0x010a
        /*037a*/ 	.byte	0x3f
	.zero		1


	//   ....[47]....
        /*037c*/ 	.word	0x00009170
        /*0380*/ 	.word	0x00000008
        /*0384*/ 	.word	0x00000000
        /*0388*/ 	.short	0x010a
        /*038a*/ 	.byte	0x3f
	.zero		1


	//   ....[48]....
        /*038c*/ 	.word	0x000091c0
        /*0390*/ 	.word	0x00000009
        /*0394*/ 	.word	0x00000000
        /*0398*/ 	.short	0x010a
        /*039a*/ 	.byte	0x3f
	.zero		1


	//   ....[49]....
        /*039c*/ 	.word	0x00009210
        /*03a0*/ 	.word	0x00000008
        /*03a4*/ 	.word	0x00000000
        /*03a8*/ 	.short	0x010a
        /*03aa*/ 	.byte	0x3f
	.zero		1


	//   ....[50]....
        /*03ac*/ 	.word	0x00009260
        /*03b0*/ 	.word	0x00000009
        /*03b4*/ 	.word	0x00000000
        /*03b8*/ 	.short	0x010a
        /*03ba*/ 	.byte	0x3f
	.zero		1


	//   ....[51]....
        /*03bc*/ 	.word	0x000092b0
        /*03c0*/ 	.word	0x00000008
        /*03c4*/ 	.word	0x00000000
        /*03c8*/ 	.short	0x010a
        /*03ca*/ 	.byte	0x3f
	.zero		1


	//   ....[52]....
        /*03cc*/ 	.word	0x00009300
        /*03d0*/ 	.word	0x00000009
        /*03d4*/ 	.word	0x00000000
        /*03d8*/ 	.short	0x010a
        /*03da*/ 	.byte	0x3f
	.zero		1


	//   ....[53]....
        /*03dc*/ 	.word	0x00009350
        /*03e0*/ 	.word	0x00000008
        /*03e4*/ 	.word	0x00000000
        /*03e8*/ 	.short	0x010a
        /*03ea*/ 	.byte	0x3f
	.zero		1


	//   ....[54]....
        /*03ec*/ 	.word	0x000093a0
        /*03f0*/ 	.word	0x00000009
        /*03f4*/ 	.word	0x00000000
        /*03f8*/ 	.short	0x010a
        /*03fa*/ 	.byte	0x3f
	.zero		1


	//   ....[55]....
        /*03fc*/ 	.word	0x000093f0
        /*0400*/ 	.word	0x00000006
        /*0404*/ 	.word	0x00000000
        /*0408*/ 	.short	0x010a
        /*040a*/ 	.byte	0x3f
	.zero		1


	//----- nvinfo : EIATTR_NUM_MBARRIERS
	.align		4
.L_35:
        /*040c*/ 	.byte	0x03, 0x38
        /*040e*/ 	.short	0x0018


	//----- nvinfo : EIATTR_EXIT_INSTR_OFFSETS
	.align		4
        /*0410*/ 	.byte	0x04, 0x1c
        /*0412*/ 	.short	(.L_37 - .L_36)


	//   ....[0]....
.L_36:
        /*0414*/ 	.word	0x00000af0


	//   ....[1]....
        /*0418*/ 	.word	0x00001310


	//   ....[2]....
        /*041c*/ 	.word	0x00007500


	//   ....[3]....
        /*0420*/ 	.word	0x00007a60


	//   ....[4]....
        /*0424*/ 	.word	0x00008f20


	//----- nvinfo : EIATTR_MAX_THREADS
	.align		4
.L_37:
        /*0428*/ 	.byte	0x04, 0x05
        /*042a*/ 	.short	(.L_39 - .L_38)
.L_38:
        /*042c*/ 	.word	0x00000180
        /*0430*/ 	.word	0x00000001
        /*0434*/ 	.word	0x00000001


	//----- nvinfo : EIATTR_CRS_STACK_SIZE
	.align		4
.L_39:
        /*0438*/ 	.byte	0x04, 0x1e
        /*043a*/ 	.short	(.L_41 - .L_40)
.L_40:
        /*043c*/ 	.word	0x00000000


	//----- nvinfo : EIATTR_CBANK_PARAM_SIZE
	.align		4
.L_41:
        /*0440*/ 	.byte	0x03, 0x19
        /*0442*/ 	.short	0x0470


	//----- nvinfo : EIATTR_PARAM_CBANK
	.align		4
        /*0444*/ 	.byte	0x04, 0x0a
        /*0446*/ 	.short	(.L_43 - .L_42)
	.align		4
.L_42:
        /*0448*/ 	.word	index@(.nv.constant0._ZN7cutlass13device_kernelINS_4gemm6kernel13GemmUniversalIN4cute5tupleIJiiiiEEENS1_10collective13CollectiveMmaINS1_34MainloopSm90TmaGmmaWarpSpecializedILi11ENS5_IJNS4_1CILi2EEESB_NSA_ILi1EEEEEENS1_35KernelTmaWarpSpecializedCooperativeEEENS5_IJNSA_ILi256EEENSA_ILi64EEENSA_ILi32EEEEEENS_6half_tENS5_IJlSC_lEEESK_SL_NS4_8TiledMMAINS4_8MMA_AtomIJNS4_4SM904GMMA25MMA_64x64x16_F32F16F16_SSILNSP_5MajorE0ELSR_0ELNSP_7ScaleInE1ELSS_1EEEEEENS4_6LayoutINS5_IJSB_SC_SC_EEENS5_IJSC_NSA_ILi0EEESX_EEEEENS5_IJNS4_10UnderscoreES10_S10_EEEEENS4_23SM90_TMA_LOAD_MULTICASTENS4_14ComposedLayoutINS4_7SwizzleILi2ELi4ELi3EEENS4_18smem_ptr_flag_bitsILi16EEENSV_INS5_IJNSA_ILi8EEESI_EEENS5_IJSI_SC_EEEEEEEvNS4_8identityES13_S1D_vS1E_EENS_8epilogue10collective6detail29Sm90TmaWarpSpecializedAdapterINS1H_15DefaultEpilogueISK_SL_SL_NS1G_6thread17LinearCombinationISK_Li1EffLNS1L_9ScaleType4KindE0ELNS_15FloatRoundStyleE2ESK_EENS1_15EpilogueDefaultEEEEEvvEEEEvNT_6ParamsE)
        /*044c*/ 	.short	0x0210
        /*044e*/ 	.short	0x0470


	//----- nvinfo : EIATTR_SW_WAR
	.align		4
.L_43:
        /*0450*/ 	.byte	0x04, 0x36
        /*0452*/ 	.short	(.L_45 - .L_44)
.L_44:
        /*0454*/ 	.word	0x00000008
.L_45:


//--------------------- .nv.callgraph             --------------------------
	.section	.nv.callgraph,"",@"SHT_CUDA_CALLGRAPH"
	.align	4
	.sectionentsize	8
	.align		4
        /*0000*/ 	.word	0x00000000
	.align		4
        /*0004*/ 	.word	0xffffffff
	.align		4
        /*0008*/ 	.word	index@(_ZN7cutlass13device_kernelINS_4gemm6kernel13GemmUniversalIN4cute5tupleIJiiiiEEENS1_10collective13CollectiveMmaINS1_34MainloopSm90TmaGmmaWarpSpecializedILi11ENS5_IJNS4_1CILi2EEESB_NSA_ILi1EEEEEENS1_35KernelTmaWarpSpecializedCooperativeEEENS5_IJNSA_ILi256EEENSA_ILi64EEENSA_ILi32EEEEEENS_6half_tENS5_IJlSC_lEEESK_SL_NS4_8TiledMMAINS4_8MMA_AtomIJNS4_4SM904GMMA25MMA_64x64x16_F32F16F16_SSILNSP_5MajorE0ELSR_0ELNSP_7ScaleInE1ELSS_1EEEEEENS4_6LayoutINS5_IJSB_SC_SC_EEENS5_IJSC_NSA_ILi0EEESX_EEEEENS5_IJNS4_10UnderscoreES10_S10_EEEEENS4_23SM90_TMA_LOAD_MULTICASTENS4_14ComposedLayoutINS4_7SwizzleILi2ELi4ELi3EEENS4_18smem_ptr_flag_bitsILi16EEENSV_INS5_IJNSA_ILi8EEESI_EEENS5_IJSI_SC_EEEEEEEvNS4_8identityES13_S1D_vS1E_EENS_8epilogue10collective6detail29Sm90TmaWarpSpecializedAdapterINS1H_15DefaultEpilogueISK_SL_SL_NS1G_6thread17LinearCombinationISK_Li1EffLNS1L_9ScaleType4KindE0ELNS_15FloatRoundStyleE2ESK_EENS1_15EpilogueDefaultEEEEEvvEEEEvNT_6ParamsE)
	.align		4
        /*000c*/ 	.word	index@(__assertfail)
	.align		4
        /*0010*/ 	.word	0x00000000
	.align		4
        /*0014*/ 	.word	0xfffffffe
	.align		4
        /*0018*/ 	.word	0x00000000
	.align		4
        /*001c*/ 	.word	0xfffffffd
	.align		4
        /*0020*/ 	.word	0x00000000
	.align		4
        /*0024*/ 	.word	0xfffffffc


//--------------------- .nv.constant4             --------------------------
	.section	.nv.constant4,"a",@progbits
	.align	8
	.align		8
.nv.constant4:
        /*0000*/ 	.dword	__assertfail
	.align		8
        /*0008*/ 	.dword	__unnamed_1
	.align		8
        /*0010*/ 	.dword	_ZN39_INTERNAL_125a7a48_4_k_cu_7e254842_34544cuda3std3__45__cpo5beginE
	.align		8
        /*0018*/ 	.dword	_ZN39_INTERNAL_125a7a48_4_k_cu_7e254842_34544cuda3std3__45__cpo3endE
	.align		8
        /*0020*/ 	.dword	_ZN39_INTERNAL_125a7a48_4_k_cu_7e254842_34544cuda3std3__45__cpo6cbeginE
	.align		8
        /*0028*/ 	.dword	_ZN39_INTERNAL_125a7a48_4_k_cu_7e254842_34544cuda3std3__45__cpo4cendE
	.align		8
        /*0030*/ 	.dword	_ZN39_INTERNAL_125a7a48_4_k_cu_7e254842_34544cuda3std3__441_GLOBAL__N__125a7a48_4_k_cu_7e254842_34546ignoreE
	.align		8
        /*0038*/ 	.dword	_ZN39_INTERNAL_125a7a48_4_k_cu_7e254842_34544cuda3std3__419piecewise_constructE
	.align		8
        /*0040*/ 	.dword	_ZN39_INTERNAL_125a7a48_4_k_cu_7e254842_34544cuda3std3__48in_placeE
	.align		8
        /*0048*/ 	.dword	_ZN39_INTERNAL_125a7a48_4_k_cu_7e254842_34544cuda3std6ranges3__45__cpo4swapE
	.align		8
        /*0050*/ 	.dword	_ZN39_INTERNAL_125a7a48_4_k_cu_7e254842_34544cuda3std6ranges3__45__cpo9iter_moveE
	.align		8
        /*0058*/ 	.dword	_ZN39_INTERNAL_125a7a48_4_k_cu_7e254842_34544cute7productE
	.align		8
        /*0060*/ 	.dword	_ZN39_INTERNAL_125a7a48_4_k_cu_7e254842_34544cute1_E
	.align		8
        /*0068*/ 	.dword	$str$22
	.align		8
        /*0070*/ 	.dword	$str$23


//--------------------- .text._ZN7cutlass13device_kernelINS_4gemm6kernel13GemmUniversalIN4cute5tupleIJiiiiEEENS1_10collective13CollectiveMmaINS1_34MainloopSm90TmaGmmaWarpSpecializedILi11ENS5_IJNS4_1CILi2EEESB_NSA_ILi1EEEEEENS1_35KernelTmaWarpSpecializedCooperativeEEENS5_IJNSA_ILi256EEENSA_ILi64EEENSA_ILi32EEEEEENS_6half_tENS5_IJlSC_lEEESK_SL_NS4_8TiledMMAINS4_8MMA_AtomIJNS4_4SM904GMMA25MMA_64x64x16_F32F16F16_SSILNSP_5MajorE0ELSR_0ELNSP_7ScaleInE1ELSS_1EEEEEENS4_6LayoutINS5_IJSB_SC_SC_EEENS5_IJSC_NSA_ILi0EEESX_EEEEENS5_IJNS4_10UnderscoreES10_S10_EEEEENS4_23SM90_TMA_LOAD_MULTICASTENS4_14ComposedLayoutINS4_7SwizzleILi2ELi4ELi3EEENS4_18smem_ptr_flag_bitsILi16EEENSV_INS5_IJNSA_ILi8EEESI_EEENS5_IJSI_SC_EEEEEEEvNS4_8identityES13_S1D_vS1E_EENS_8epilogue10collective6detail29Sm90TmaWarpSpecializedAdapterINS1H_15DefaultEpilogueISK_SL_SL_NS1G_6thread17LinearCombinationISK_Li1EffLNS1L_9ScaleType4KindE0ELNS_15FloatRoundStyleE2ESK_EENS1_15EpilogueDefaultEEEEEvvEEEEvNT_6ParamsE --------------------------
	.section	.text._ZN7cutlass13device_kernelINS_4gemm6kernel13GemmUniversalIN4cute5tupleIJiiiiEEENS1_10collective13CollectiveMmaINS1_34MainloopSm90TmaGmmaWarpSpecializedILi11ENS5_IJNS4_1CILi2EEESB_NSA_ILi1EEEEEENS1_35KernelTmaWarpSpecializedCooperativeEEENS5_IJNSA_ILi256EEENSA_ILi64EEENSA_ILi32EEEEEENS_6half_tENS5_IJlSC_lEEESK_SL_NS4_8TiledMMAINS4_8MMA_AtomIJNS4_4SM904GMMA25MMA_64x64x16_F32F16F16_SSILNSP_5MajorE0ELSR_0ELNSP_7ScaleInE1ELSS_1EEEEEENS4_6LayoutINS5_IJSB_SC_SC_EEENS5_IJSC_NSA_ILi0EEESX_EEEEENS5_IJNS4_10UnderscoreES10_S10_EEEEENS4_23SM90_TMA_LOAD_MULTICASTENS4_14ComposedLayoutINS4_7SwizzleILi2ELi4ELi3EEENS4_18smem_ptr_flag_bitsILi16EEENSV_INS5_IJNSA_ILi8EEESI_EEENS5_IJSI_SC_EEEEEEEvNS4_8identityES13_S1D_vS1E_EENS_8epilogue10collective6detail29Sm90TmaWarpSpecializedAdapterINS1H_15DefaultEpilogueISK_SL_SL_NS1G_6thread17LinearCombinationISK_Li1EffLNS1L_9ScaleType4KindE0ELNS_15FloatRoundStyleE2ESK_EENS1_15EpilogueDefaultEEEEEvvEEEEvNT_6ParamsE,"ax",@progbits
	.align	128
.text._ZN7cutlass13device_kernelINS_4gemm6kernel13GemmUniversalIN4cute5tupleIJiiiiEEENS1_10collective13CollectiveMmaINS1_34MainloopSm90TmaGmmaWarpSpecializedILi11ENS5_IJNS4_1CILi2EEESB_NSA_ILi1EEEEEENS1_35KernelTmaWarpSpecializedCooperativeEEENS5_IJNSA_ILi256EEENSA_ILi64EEENSA_ILi32EEEEEENS_6half_tENS5_IJlSC_lEEESK_SL_NS4_8TiledMMAINS4_8MMA_AtomIJNS4_4SM904GMMA25MMA_64x64x16_F32F16F16_SSILNSP_5MajorE0ELSR_0ELNSP_7ScaleInE1ELSS_1EEEEEENS4_6LayoutINS5_IJSB_SC_SC_EEENS5_IJSC_NSA_ILi0EEESX_EEEEENS5_IJNS4_10UnderscoreES10_S10_EEEEENS4_23SM90_TMA_LOAD_MULTICASTENS4_14ComposedLayoutINS4_7SwizzleILi2ELi4ELi3EEENS4_18smem_ptr_flag_bitsILi16EEENSV_INS5_IJNSA_ILi8EEESI_EEENS5_IJSI_SC_EEEEEEEvNS4_8identityES13_S1D_vS1E_EENS_8epilogue10collective6detail29Sm90TmaWarpSpecializedAdapterINS1H_15DefaultEpilogueISK_SL_SL_NS1G_6thread17LinearCombinationISK_Li1EffLNS1L_9ScaleType4KindE0ELNS_15FloatRoundStyleE2ESK_EENS1_15EpilogueDefaultEEEEEvvEEEEvNT_6ParamsE:
        .type           _ZN7cutlass13device_kernelINS_4gemm6kernel13GemmUniversalIN4cute5tupleIJiiiiEEENS1_10collective13CollectiveMmaINS1_34MainloopSm90TmaGmmaWarpSpecializedILi11ENS5_IJNS4_1CILi2EEESB_NSA_ILi1EEEEEENS1_35KernelTmaWarpSpecializedCooperativeEEENS5_IJNSA_ILi256EEENSA_ILi64EEENSA_ILi32EEEEEENS_6half_tENS5_IJlSC_lEEESK_SL_NS4_8TiledMMAINS4_8MMA_AtomIJNS4_4SM904GMMA25MMA_64x64x16_F32F16F16_SSILNSP_5MajorE0ELSR_0ELNSP_7ScaleInE1ELSS_1EEEEEENS4_6LayoutINS5_IJSB_SC_SC_EEENS5_IJSC_NSA_ILi0EEESX_EEEEENS5_IJNS4_10UnderscoreES10_S10_EEEEENS4_23SM90_TMA_LOAD_MULTICASTENS4_14ComposedLayoutINS4_7SwizzleILi2ELi4ELi3EEENS4_18smem_ptr_flag_bitsILi16EEENSV_INS5_IJNSA_ILi8EEESI_EEENS5_IJSI_SC_EEEEEEEvNS4_8identityES13_S1D_vS1E_EENS_8epilogue10collective6detail29Sm90TmaWarpSpecializedAdapterINS1H_15DefaultEpilogueISK_SL_SL_NS1G_6thread17LinearCombinationISK_Li1EffLNS1L_9ScaleType4KindE0ELNS_15FloatRoundStyleE2ESK_EENS1_15EpilogueDefaultEEEEEvvEEEEvNT_6ParamsE,@function
        .size           _ZN7cutlass13device_kernelINS_4gemm6kernel13GemmUniversalIN4cute5tupleIJiiiiEEENS1_10collective13CollectiveMmaINS1_34MainloopSm90TmaGmmaWarpSpecializedILi11ENS5_IJNS4_1CILi2EEESB_NSA_ILi1EEEEEENS1_35KernelTmaWarpSpecializedCooperativeEEENS5_IJNSA_ILi256EEENSA_ILi64EEENSA_ILi32EEEEEENS_6half_tENS5_IJlSC_lEEESK_SL_NS4_8TiledMMAINS4_8MMA_AtomIJNS4_4SM904GMMA25MMA_64x64x16_F32F16F16_SSILNSP_5MajorE0ELSR_0ELNSP_7ScaleInE1ELSS_1EEEEEENS4_6LayoutINS5_IJSB_SC_SC_EEENS5_IJSC_NSA_ILi0EEESX_EEEEENS5_IJNS4_10UnderscoreES10_S10_EEEEENS4_23SM90_TMA_LOAD_MULTICASTENS4_14ComposedLayoutINS4_7SwizzleILi2ELi4ELi3EEENS4_18smem_ptr_flag_bitsILi16EEENSV_INS5_IJNSA_ILi8EEESI_EEENS5_IJSI_SC_EEEEEEEvNS4_8identityES13_S1D_vS1E_EENS_8epilogue10collective6detail29Sm90TmaWarpSpecializedAdapterINS1H_15DefaultEpilogueISK_SL_SL_NS1G_6thread17LinearCombinationISK_Li1EffLNS1L_9ScaleType4KindE0ELNS_15FloatRoundStyleE2ESK_EENS1_15EpilogueDefaultEEEEEvvEEEEvNT_6ParamsE,(.L_x_210 - _ZN7cutlass13device_kernelINS_4gemm6kernel13GemmUniversalIN4cute5tupleIJiiiiEEENS1_10collective13CollectiveMmaINS1_34MainloopSm90TmaGmmaWarpSpecializedILi11ENS5_IJNS4_1CILi2EEESB_NSA_ILi1EEEEEENS1_35KernelTmaWarpSpecializedCooperativeEEENS5_IJNSA_ILi256EEENSA_ILi64EEENSA_ILi32EEEEEENS_6half_tENS5_IJlSC_lEEESK_SL_NS4_8TiledMMAINS4_8MMA_AtomIJNS4_4SM904GMMA25MMA_64x64x16_F32F16F16_SSILNSP_5MajorE0ELSR_0ELNSP_7ScaleInE1ELSS_1EEEEEENS4_6LayoutINS5_IJSB_SC_SC_EEENS5_IJSC_NSA_ILi0EEESX_EEEEENS5_IJNS4_10UnderscoreES10_S10_EEEEENS4_23SM90_TMA_LOAD_MULTICASTENS4_14ComposedLayoutINS4_7SwizzleILi2ELi4ELi3EEENS4_18smem_ptr_flag_bitsILi16EEENSV_INS5_IJNSA_ILi8EEESI_EEENS5_IJSI_SC_EEEEEEEvNS4_8identityES13_S1D_vS1E_EENS_8epilogue10collective6detail29Sm90TmaWarpSpecializedAdapterINS1H_15DefaultEpilogueISK_SL_SL_NS1G_6thread17LinearCombinationISK_Li1EffLNS1L_9ScaleType4KindE0ELNS_15FloatRoundStyleE2ESK_EENS1_15EpilogueDefaultEEEEEvvEEEEvNT_6ParamsE)
        .other          _ZN7cutlass13device_kernelINS_4gemm6kernel13GemmUniversalIN4cute5tupleIJiiiiEEENS1_10collective13CollectiveMmaINS1_34MainloopSm90TmaGmmaWarpSpecializedILi11ENS5_IJNS4_1CILi2EEESB_NSA_ILi1EEEEEENS1_35KernelTmaWarpSpecializedCooperativeEEENS5_IJNSA_ILi256EEENSA_ILi64EEENSA_ILi32EEEEEENS_6half_tENS5_IJlSC_lEEESK_SL_NS4_8TiledMMAINS4_8MMA_AtomIJNS4_4SM904GMMA25MMA_64x64x16_F32F16F16_SSILNSP_5MajorE0ELSR_0ELNSP_7ScaleInE1ELSS_1EEEEEENS4_6LayoutINS5_IJSB_SC_SC_EEENS5_IJSC_NSA_ILi0EEESX_EEEEENS5_IJNS4_10UnderscoreES10_S10_EEEEENS4_23SM90_TMA_LOAD_MULTICASTENS4_14ComposedLayoutINS4_7SwizzleILi2ELi4ELi3EEENS4_18smem_ptr_flag_bitsILi16EEENSV_INS5_IJNSA_ILi8EEESI_EEENS5_IJSI_SC_EEEEEEEvNS4_8identityES13_S1D_vS1E_EENS_8epilogue10collective6detail29Sm90TmaWarpSpecializedAdapterINS1H_15DefaultEpilogueISK_SL_SL_NS1G_6thread17LinearCombinationISK_Li1EffLNS1L_9ScaleType4KindE0ELNS_15FloatRoundStyleE2ESK_EENS1_15EpilogueDefaultEEEEEvvEEEEvNT_6ParamsE,@"STO_CUDA_ENTRY STV_DEFAULT"
_ZN7cutlass13device_kernelINS_4gemm6kernel13GemmUniversalIN4cute5tupleIJiiiiEEENS1_10collective13CollectiveMmaINS1_34MainloopSm90TmaGmmaWarpSpecializedILi11ENS5_IJNS4_1CILi2EEESB_NSA_ILi1EEEEEENS1_35KernelTmaWarpSpecializedCooperativeEEENS5_IJNSA_ILi256EEENSA_ILi64EEENSA_ILi32EEEEEENS_6half_tENS5_IJlSC_lEEESK_SL_NS4_8TiledMMAINS4_8MMA_AtomIJNS4_4SM904GMMA25MMA_64x64x16_F32F16F16_SSILNSP_5MajorE0ELSR_0ELNSP_7ScaleInE1ELSS_1EEEEEENS4_6LayoutINS5_IJSB_SC_SC_EEENS5_IJSC_NSA_ILi0EEESX_EEEEENS5_IJNS4_10UnderscoreES10_S10_EEEEENS4_23SM90_TMA_LOAD_MULTICASTENS4_14ComposedLayoutINS4_7SwizzleILi2ELi4ELi3EEENS4_18smem_ptr_flag_bitsILi16EEENSV_INS5_IJNSA_ILi8EEESI_EEENS5_IJSI_SC_EEEEEEEvNS4_8identityES13_S1D_vS1E_EENS_8epilogue10collective6detail29Sm90TmaWarpSpecializedAdapterINS1H_15DefaultEpilogueISK_SL_SL_NS1G_6thread17LinearCombinationISK_Li1EffLNS1L_9ScaleType4KindE0ELNS_15FloatRoundStyleE2ESK_EENS1_15EpilogueDefaultEEEEEvvEEEEvNT_6ParamsE:
[----:B------:R-:W0:Y:S01]  /*0000*/  LDC R1, c[0x0][0x28] ;  /* 0x00000a00ff017b82 */ /* 0x000e220000000800 */
[----:B------:R-:W1:Y:S01]  /*0010*/  S2R R98, SR_TID.X ;  /* 0x0000000000627919 */ /* 0x000e620000002100 */
[----:B------:R-:W-:Y:S01]  /*0020*/  ELECT P0, URZ, PT ;  /* 0x00000000003f782f */ /* 0x000fe20003800000 */
[----:B------:R-:W-:Y:S01]  /*0030*/  BSSY B0, `(.L_x_0) ;  /* 0x000000f000007945 */ /* 0x000fe20003800000 */
[--C-:B-1----:R-:W-:Y:S02]  /*0040*/  SHF.R.U32.HI R0, RZ, 0x5, R98.reuse ;  /* 0x00000005ff007819 */ /* 0x102fe40000011662 */
[----:B------:R-:W-:-:S03]  /*0050*/  SHF.R.U32.HI R7, RZ, 0x7, R98 ;  /* 0x00000007ff077819 */ /* 0x000fc60000011662 */
[----:B------:R-:W1:Y:S04]  /*0060*/  SHFL.IDX PT, R3, R0, RZ, 0x1f ;  /* 0x00001fff00037589 */ /* 0x000e6800000e0000 */
[----:B------:R2:W3:Y:S01]  /*0070*/  SHFL.IDX PT, R2, R7, RZ, 0x1f ;  /* 0x00001fff07027589 */ /* 0x0004e200000e0000 */
[----:B-1----:R-:W-:-:S13]  /*0080*/  ISETP.NE.OR P0, PT, R3, RZ, !P0 ;  /* 0x000000ff0300720c */ /* 0x002fda0004705670 */
[----:B0-23--:R-:W-:Y:S05]  /*0090*/  @P0 BRA `(.L_x_1) ;  /* 0x0000000000200947 */ /* 0x00dfea0003800000 */
[----:B------:R-:W-:Y:S02]  /*00a0*/  ULDC.64 UR4, c[0x0][0x198] ;  /* 0x0000660000047ab9 */ /* 0x000fe40000000a00 */
[----:B------:R-:W-:Y:S02]  /*00b0*/  UIADD3 UR6, UP0, UR4, 0xf0, URZ ;  /* 0x000000f004067890 */ /* 0x000fe4000ff1e03f */
[----:B------:R-:W-:Y:S02]  /*00c0*/  UIADD3 UR4, UP1, UR4, 0x1f0, URZ ;  /* 0x000001f004047890 */ /* 0x000fe4000ff3e03f */
[----:B------:R-:W-:Y:S02]  /*00d0*/  UIADD3.X UR7, URZ, UR5, URZ, UP0, !UPT ;  /* 0x000000053f077290 */ /* 0x000fe400087fe43f */
[----:B------:R-:W-:-:S07]  /*00e0*/  UIADD3.X UR5, URZ, UR5, URZ, UP1, !UPT ;  /* 0x000000053f057290 */ /* 0x000fce0008ffe43f */
[----:B------:R0:W-:Y:S02]  /*00f0*/  UTMACCTL.PF [UR6] ;  /* 0x00000000060079b9 */ /* 0x0001e40008040000 */
[----:B------:R0:W-:Y:S02]  /*0100*/  UTMACCTL.PF [UR4] ;  /* 0x00000000040079b9 */ /* 0x0001e40008040000 */
[----:B0-----:R-:W-:Y:S01]  /*0110*/  NOP ;  /* 0x0000000000007918 */ /* 0x001fe20000000000 */
.L_x_1:
[----:B------:R-:W-:Y:S05]  /*0120*/  BSYNC B0 ;  /* 0x0000000000007941 */ /* 0x000fea0003800000 */
.L_x_0:
[----:B------:R-:W0:Y:S02]  /*0130*/  SHFL.IDX PT, R5, R0, RZ, 0x1f ;  /* 0x00001fff00057589 */ /* 0x000e2400000e0000 */
[----:B0-----:R-:W-:-:S13]  /*0140*/  ISETP.NE.AND P0, PT, R5, RZ, PT ;  /* 0x000000ff0500720c */ /* 0x001fda0003f05270 */
[----:B------:R-:W-:Y:S05]  /*0150*/  @P0 BRA `(.L_x_2) ;  /* 0x00000000009c0947 */ /* 0x000fea0003800000 */
[----:B------:R-:W-:Y:S01]  /*0160*/  ELECT P0, URZ, PT ;  /* 0x00000000003f782f */ /* 0x000fe20003800000 */
[----:B------:R-:W-:-:S12]  /*0170*/  BSSY B0, `(.L_x_2) ;  /* 0x0000025000007945 */ /* 0x000fd80003800000 */
[----:B------:R-:W-:Y:S05]  /*0180*/  @!P0 BRA `(.L_x_3) ;  /* 0x00000000008c8947 */ /* 0x000fea0003800000 */
[----:B------:R-:W0:Y:S01]  /*0190*/  S2UR UR8, SR_CgaCtaId ;  /* 0x00000000000879c3 */ /* 0x000e220000008800 */
[----:B------:R-:W-:Y:S01]  /*01a0*/  UMOV UR4, 0x400 ;  /* 0x0000040000047882 */ /* 0x000fe20000000000 */
[----:B------:R-:W-:Y:S01]  /*01b0*/  UMOV UR5, 0x1 ;  /* 0x0000000100057882 */ /* 0x000fe20000000000 */
[----:B------:R-:W-:Y:S02]  /*01c0*/  UMOV UR6, 0x6 ;  /* 0x0000000600067882 */ /* 0x000fe40000000000 */
[----:B------:R-:W-:-:S04]  /*01d0*/  UIADD3 UR6, -UR6, 0x100000, URZ ;  /* 0x0010000006067890 */ /* 0x000fc8000fffe13f */
[----:B------:R-:W-:Y:S02]  /*01e0*/  USHF.L.U32 UR7, UR6, 0xb, URZ ;  /* 0x0000000b06077899 */ /* 0x000fe4000800063f */
[----:B------:R-:W-:Y:S02]  /*01f0*/  USHF.L.U32 UR6, UR6, 0x1, URZ ;  /* 0x0000000106067899 */ /* 0x000fe4000800063f */
[----:B0-----:R-:W-:Y:S02]  /*0200*/  ULEA UR8, UR8, UR4, 0x18 ;  /* 0x0000000408087291 */ /* 0x001fe4000f8ec03f */
[----:B------:R-:W-:-:S04]  /*0210*/  UIADD3 UR4, -UR5, 0x100000, URZ ;  /* 0x0010000005047890 */ /* 0x000fc8000fffe13f */
[----:B------:R-:W-:Y:S02]  /*0220*/  USHF.L.U32 UR5, UR4, 0xb, URZ ;  /* 0x0000000b04057899 */ /* 0x000fe4000800063f */
[----:B------:R-:W-:Y:S01]  /*0230*/  USHF.L.U32 UR4, UR4, 0x1, URZ ;  /* 0x0000000104047899 */ /* 0x000fe2000800063f */
[----:B------:R-:W0:Y:S11]  /*0240*/  FENCE.VIEW.ASYNC.S ;  /* 0x00000000000073c6 */ /* 0x000e360000000000 */
[----:B0-----:R0:W1:Y:S01]  /*0250*/  SYNCS.EXCH.64 URZ, [UR8], UR4 ;  /* 0x00000004083f75b2 */ /* 0x0010620008000100 */
[----:B------:R0:W2:Y:S01]  /*0260*/  SYNCS.EXCH.64 URZ, [UR8+0x58], UR6 ;  /* 0x00005806083f75b2 */ /* 0x0000a20008000100 */
[----:B------:R0:W3:Y:S01]  /*0270*/  SYNCS.EXCH.64 URZ, [UR8+0x8], UR4 ;  /* 0x00000804083f75b2 */ /* 0x0000e20008000100 */
[----:B------:R0:W4:Y:S01]  /*0280*/  SYNCS.EXCH.64 URZ, [UR8+0x60], UR6 ;  /* 0x00006006083f75b2 */ /* 0x0001220008000100 */
[----:B------:R0:W0:Y:S01]  /*0290*/  SYNCS.EXCH.64 URZ, [UR8+0x10], UR4 ;  /* 0x00001004083f75b2 */ /* 0x0000220008000100 */
        /* <DEDUP_REMOVED lines=17> */
[----:B------:R-:W-:Y:S01]  /*03b0*/  NOP ;  /* 0x0000000000007918 */ /* 0x000fe20000000000 */
.L_x_3:
[----:B0-----:R-:W-:Y:S05]  /*03c0*/  BSYNC B0 ;  /* 0x0000000000007941 */ /* 0x001fea0003800000 */
.L_x_2:
[----:B------:R-:W-:Y:S01]  /*03d0*/  SHF.R.S32.HI R9, RZ, 0x1f, R98 ;  /* 0x0000001fff097819 */ /* 0x000fe20000011462 */
[----:B------:R-:W0:Y:S01]  /*03e0*/  SHFL.IDX PT, R0, R0, RZ, 0x1f ;  /* 0x00001fff00007589 */ /* 0x000e2200000e0000 */
[----:B------:R-:W5:Y:S01]  /*03f0*/  S2UR UR8, SR_CTAID.X ;  /* 0x00000000000879c3 */ /* 0x000f620000002500 */
[----:B------:R-:W-:Y:S02]  /*0400*/  ELECT P0, URZ, PT ;  /* 0x00000000003f782f */ /* 0x000fe40003800000 */
[----:B------:R-:W-:Y:S01]  /*0410*/  LEA.HI R9, R9, R98, RZ, 0x7 ;  /* 0x0000006209097211 */ /* 0x000fe200078f38ff */
[----:B------:R-:W1:Y:S01]  /*0420*/  S2R R4, SR_CTAID.Y ;  /* 0x0000000000047919 */ /* 0x000e620000002600 */
[----:B------:R-:W-:Y:S01]  /*0430*/  SHF.R.S32.HI R6, RZ, 0x1f, R5 ;  /* 0x0000001fff067819 */ /* 0x000fe20000011405 */
[----:B------:R-:W-:Y:S01]  /*0440*/  ULDC UR4, c[0x0][0x150] ;  /* 0x0000540000047ab9 */ /* 0x000fe20000000800 */
[----:B------:R-:W-:Y:S01]  /*0450*/  LOP3.LUT R9, R9, 0xffffff80, RZ, 0xc0, !PT ;  /* 0xffffff8009097812 */ /* 0x000fe200078ec0ff */
[----:B------:R-:W-:Y:S01]  /*0460*/  NOP ;  /* 0x0000000000007918 */ /* 0x000fe20000000000 */
[----:B------:R-:W-:Y:S01]  /*0470*/  LEA.HI R6, R6, R5, RZ, 0x2 ;  /* 0x0000000506067211 */ /* 0x000fe200078f10ff */
[----:B------:R-:W2:Y:S01]  /*0480*/  LDC R11, c[0x0][0x144] ;  /* 0x00005100ff0b7b82 */ /* 0x000ea20000000800 */
[----:B------:R-:W-:Y:S01]  /*0490*/  NOP ;  /* 0x0000000000007918 */ /* 0x000fe20000000000 */
[----:B------:R-:W-:Y:S01]  /*04a0*/  IMAD.IADD R8, R98, 0x1, -R9 ;  /* 0x0000000162087824 */ /* 0x000fe200078e0a09 */
[----:B------:R-:W-:Y:S01]  /*04b0*/  LOP3.LUT R6, R6, 0x3ffffffc, RZ, 0xc0, !PT ;  /* 0x3ffffffc06067812 */ /* 0x000fe200078ec0ff */
[----:B------:R-:W-:Y:S01]  /*04c0*/  IMAD.MOV.U32 R22, RZ, RZ, 0x1 ;  /* 0x00000001ff167424 */ /* 0x000fe200078e00ff */
[----:B------:R-:W-:-:S02]  /*04d0*/  ISETP.NE.AND P3, PT, R2, RZ, PT ;  /* 0x000000ff0200720c */ /* 0x000fc40003f65270 */
[----:B------:R-:W-:Y:S01]  /*04e0*/  SHF.R.S32.HI R9, RZ, 0x1f, R8 ;  /* 0x0000001fff097819 */ /* 0x000fe20000011408 */
[----:B------:R-:W-:Y:S01]  /*04f0*/  IMAD.IADD R6, R5, 0x1, -R6 ;  /* 0x0000000105067824 */ /* 0x000fe200078e0a06 */
[----:B------:R-:W3:Y:S02]  /*0500*/  LDC R13, c[0x0][0x140] ;  /* 0x00005000ff0d7b82 */ /* 0x000ee40000000800 */
[----:B------:R-:W-:Y:S02]  /*0510*/  LEA.HI R9, R9, R8, RZ, 0x3 ;  /* 0x0000000809097211 */ /* 0x000fe400078f18ff */
[----:B0-----:R-:W-:Y:S02]  /*0520*/  ISETP.NE.OR P0, PT, R0, RZ, !P0 ;  /* 0x000000ff0000720c */ /* 0x001fe40004705670 */
[----:B------:R-:W-:Y:S02]  /*0530*/  SHF.R.S32.HI R0, RZ, 0x3, R9 ;  /* 0x00000003ff007819 */ /* 0x000fe40000011409 */
[----:B-----5:R-:W-:-:S02]  /*0540*/  I2FP.F32.U32 R10, UR8 ;  /* 0x00000008000a7c45 */ /* 0x020fc40008201000 */
[----:B------:R-:W-:-:S03]  /*0550*/  SHF.R.S32.HI R9, RZ, 0x1f, R9 ;  /* 0x0000001fff097819 */ /* 0x000fc60000011409 */
[----:B------:R-:W-:Y:S01]  /*0560*/  FMUL R10, R10, UR4 ;  /* 0x000000040a0a7c20 */ /* 0x000fe20008400000 */
[----:B------:R-:W-:Y:S01]  /*0570*/  LEA.HI R9, R9, R0, RZ, 0x2 ;  /* 0x0000000009097211 */ /* 0x000fe200078f10ff */
[----:B------:R-:W-:Y:S01]  /*0580*/  ULDC UR4, c[0x0][0x154] ;  /* 0x0000550000047ab9 */ /* 0x000fe20000000800 */
[----:B-1----:R-:W-:Y:S01]  /*0590*/  I2FP.F32.U32 R12, R4 ;  /* 0x00000004000c7245 */ /* 0x002fe20000201000 */
[----:B------:R-:W-:Y:S01]  /*05a0*/  VOTEU.ALL UP0, P0 ;  /* 0x00000000003f7886 */ /* 0x000fe20000000000 */
[----:B------:R-:W-:Y:S01]  /*05b0*/  LOP3.LUT R9, R9, 0xfffffffc, RZ, 0xc0, !PT ;  /* 0xfffffffc09097812 */ /* 0x000fe200078ec0ff */
[----:B------:R-:W0:Y:S01]  /*05c0*/  F2I.U32.TRUNC.NTZ R10, R10 ;  /* 0x0000000a000a7305 */ /* 0x000e22000020f000 */
[----:B------:R-:W-:Y:S01]  /*05d0*/  VOTEU.ALL UP1, P0 ;  /* 0x00000000003f7886 */ /* 0x000fe20000020000 */
[----:B------:R-:W-:Y:S01]  /*05e0*/  FMUL R12, R12, UR4 ;  /* 0x000000040c0c7c20 */ /* 0x000fe20008400000 */
[----:B------:R-:W1:Y:S01]  /*05f0*/  @!UP0 S2UR UR7, SR_CgaCtaId ;  /* 0x00000000000789c3 */ /* 0x000e620000008800 */
[----:B------:R-:W-:Y:S01]  /*0600*/  IMAD.IADD R9, R0, 0x1, -R9 ;  /* 0x0000000100097824 */ /* 0x000fe200078e0a09 */
[----:B------:R-:W-:Y:S01]  /*0610*/  SHF.R.S32.HI R0, RZ, 0x1f, R3 ;  /* 0x0000001fff007819 */ /* 0x000fe20000011403 */
[----:B------:R-:W-:Y:S01]  /*0620*/  UMOV UR4, 0x20 ;  /* 0x0000002000047882 */ /* 0x000fe20000000000 */
[----:B------:R-:W-:Y:S01]  /*0630*/  @!UP0 UMOV UR6, 0x400 ;  /* 0x0000040000068882 */ /* 0x000fe20000000000 */
[----:B------:R-:W-:Y:S01]  /*0640*/  IMAD R19, R6, 0x4, R9 ;  /* 0x0000000406137824 */ /* 0x000fe200078e0209 */
[----:B------:R-:W5:Y:S01]  /*0650*/  F2I.U32.TRUNC.NTZ R12, R12 ;  /* 0x0000000c000c7305 */ /* 0x000f62000020f000 */
[----:B------:R-:W-:Y:S01]  /*0660*/  LEA.HI R0, R0, R3, RZ, 0x2 ;  /* 0x0000000300007211 */ /* 0x000fe200078f10ff */
[----:B------:R-:W4:Y:S01]  /*0670*/  LDC R9, c[0x0][0x148] ;  /* 0x00005200ff097b82 */ /* 0x000f220000000800 */
[----:B------:R-:W-:-:S04]  /*0680*/  @!UP0 UIADD3 UR4, -UR4, 0x100000, URZ ;  /* 0x0010000004048890 */ /* 0x000fc8000fffe13f */
[----:B------:R-:W-:Y:S02]  /*0690*/  @!UP0 USHF.L.U32 UR5, UR4, 0xb, URZ ;  /* 0x0000000b04058899 */ /* 0x000fe4000800063f */
[----:B------:R-:W-:Y:S01]  /*06a0*/  @!UP0 USHF.L.U32 UR4, UR4, 0x1, URZ ;  /* 0x0000000104048899 */ /* 0x000fe2000800063f */
[----:B------:R-:W-:Y:S01]  /*06b0*/  LEA.HI R6, R19, R19, RZ, 0x1 ;  /* 0x0000001313067211 */ /* 0x000fe200078f08ff */
[----:B0-----:R-:W-:Y:S01]  /*06c0*/  IMAD.MOV R14, RZ, RZ, -R10 ;  /* 0x000000ffff0e7224 */ /* 0x001fe200078e0a0a */
[----:B------:R-:W-:Y:S02]  /*06d0*/  LOP3.LUT R0, R0, 0xfffffffc, RZ, 0xc0, !PT ;  /* 0xfffffffc00007812 */ /* 0x000fe400078ec0ff */
[----:B------:R-:W-:Y:S01]  /*06e0*/  LOP3.LUT R10, R6, 0xfffffffe, RZ, 0xc0, !PT ;  /* 0xfffffffe060a7812 */ /* 0x000fe200078ec0ff */
[----:B--2---:R-:W-:Y:S01]  /*06f0*/  IMAD R6, R11, R14, UR8 ;  /* 0x000000080b067e24 */ /* 0x004fe2000f8e020e */
[----:B---3--:R-:W-:Y:S01]  /*0700*/  ISETP.EQ.U32.AND P2, PT, R13, 0x1, PT ;  /* 0x000000010d00780c */ /* 0x008fe20003f42070 */
[----:B------:R-:W-:-:S02]  /*0710*/  IMAD.IADD R3, R3, 0x1, -R0 ;  /* 0x0000000103037824 */ /* 0x000fc400078e0a00 */
[C---:B------:R-:W-:Y:S02]  /*0720*/  IMAD.IADD R11, R19.reuse, 0x1, -R10 ;  /* 0x00000001130b7824 */ /* 0x040fe400078e0a0a */
[----:B------:R-:W-:Y:S01]  /*0730*/  IMAD.SHL.U32 R10, R19, 0x4, RZ ;  /* 0x00000004130a7824 */ /* 0x000fe200078e00ff */
[----:B------:R-:W-:Y:S01]  /*0740*/  ISETP.NE.AND P1, PT, R3, 0x3, PT ;  /* 0x000000030300780c */ /* 0x000fe20003f25270 */
[----:B-----5:R-:W-:Y:S01]  /*0750*/  IMAD.MOV R24, RZ, RZ, -R12 ;  /* 0x000000ffff187224 */ /* 0x020fe200078e0a0c */
[----:B------:R-:W-:Y:S01]  /*0760*/  ISETP.NE.AND P4, PT, R11, R6, PT ;  /* 0x000000060b00720c */ /* 0x000fe20003f85270 */
[----:B-1----:R-:W-:Y:S01]  /*0770*/  @!UP0 ULEA UR6, UR7, UR6, 0x18 ;  /* 0x0000000607068291 */ /* 0x002fe2000f8ec03f */
[----:B------:R-:W-:Y:S01]  /*0780*/  LOP3.LUT R19, R19, 0xc, R10, 0x78, !PT ;  /* 0x0000000c13137812 */ /* 0x000fe200078e780a */
[----:B------:R-:W-:Y:S01]  /*0790*/  VOTEU.ALL UP0, P0 ;  /* 0x00000000003f7886 */ /* 0x000fe20000000000 */
[----:B------:R-:W-:Y:S01]  /*07a0*/  LOP3.LUT P0, RZ, R8, 0x7, RZ, 0xc0, !PT ;  /* 0x0000000708ff7812 */ /* 0x000fe2000780c0ff */
[----:B------:R-:W-:Y:S01]  /*07b0*/  VIADD R8, R2, 0xffffffff ;  /* 0xffffffff02087836 */ /* 0x000fe20000000000 */
[----:B------:R-:W-:Y:S01]  /*07c0*/  ISETP.EQ.OR P1, PT, R3, RZ, !P1 ;  /* 0x000000ff0300720c */ /* 0x000fe20004f22670 */
[----:B----4-:R-:W-:Y:S01]  /*07d0*/  IMAD R11, R9, R24, R4 ;  /* 0x00000018090b7224 */ /* 0x010fe200078e0204 */
[----:B------:R-:W-:-:S02]  /*07e0*/  ISETP.LT.U32.AND P0, PT, R19, 0x4, !P0 ;  /* 0x000000041300780c */ /* 0x000fc40004701070 */
[----:B------:R-:W-:Y:S02]  /*07f0*/  ISETP.EQ.AND P1, PT, R2, RZ, P1 ;  /* 0x000000ff0200720c */ /* 0x000fe40000f22270 */
[----:B------:R-:W-:Y:S01]  /*0800*/  ISETP.GE.U32.AND P6, PT, R8, 0x2, PT ;  /* 0x000000020800780c */ /* 0x000fe20003fc6070 */
[----:B------:R-:W0:Y:S02]  /*0810*/  FENCE.VIEW.ASYNC.S ;  /* 0x00000000000073c6 */ /* 0x000e240000000000 */
[----:B0-----:R0:W1:Y:S01]  /*0820*/  @!UP0 SYNCS.EXCH.64 URZ, [UR6+0xc0], UR4 ;  /* 0x0000c004063f85b2 */ /* 0x0010620008000100 */
[----:B------:R-:W-:Y:S02]  /*0830*/  @P4 LEA.HI R0, R19, R19, RZ, 0x1 ;  /* 0x0000001313004211 */ /* 0x000fe400078f08ff */
[----:B------:R-:W-:Y:S02]  /*0840*/  SEL R18, RZ, 0x1, !P1 ;  /* 0x00000001ff127807 */ /* 0x000fe40004800000 */
[----:B------:R-:W-:-:S02]  /*0850*/  @P4 SHF.R.S32.HI R0, RZ, 0x1, R0 ;  /* 0x00000001ff004819 */ /* 0x000fc40000011400 */
[----:B------:R-:W-:Y:S02]  /*0860*/  SEL R18, R18, 0x2, P6 ;  /* 0x0000000212127807 */ /* 0x000fe40003000000 */
[----:B------:R-:W-:Y:S02]  /*0870*/  @P4 ISETP.NE.AND P5, PT, R0, R11, PT ;  /* 0x0000000b0000420c */ /* 0x000fe40003fa5270 */
[----:B------:R-:W-:Y:S02]  /*0880*/  SEL R11, RZ, 0x1, !P0 ;  /* 0x00000001ff0b7807 */ /* 0x000fe40004000000 */
[----:B------:R-:W-:Y:S02]  /*0890*/  @P4 SEL R22, RZ, 0x1, P5 ;  /* 0x00000001ff164807 */ /* 0x000fe40002800000 */
[----:B------:R-:W-:Y:S01]  /*08a0*/  LOP3.LUT R0, R98, 0x7f, RZ, 0xc0, !PT ;  /* 0x0000007f62007812 */ /* 0x000fe200078ec0ff */
[----:B------:R0:W2:Y:S01]  /*08b0*/  @!UP1 SYNCS.EXCH.64 URZ, [UR6+0xc8], UR4 ;  /* 0x0000c804063f95b2 */ /* 0x0000a20008000100 */
[----:B------:R-:W-:Y:S01]  /*08c0*/  LOP3.LUT R22, R22, R11, RZ, 0xc0, !PT ;  /* 0x0000000b16167212 */ /* 0x000fe200078ec0ff */
[----:B------:R-:W-:Y:S01]  /*08d0*/  NOP ;  /* 0x0000000000007918 */ /* 0x000fe20000000000 */
[----:B------:R-:W-:Y:S05]  /*08e0*/  @!P2 BRA `(.L_x_4) ;  /* 0x000000000008a947 */ /* 0x000fea0003800000 */
[----:B-12---:R-:W-:Y:S01]  /*08f0*/  UCGABAR_ARV ;  /* 0x00000000000079c7 */ /* 0x006fe20008000000 */
[----:B------:R-:W-:Y:S05]  /*0900*/  BRA `(.L_x_5) ;  /* 0x0000000000047947 */ /* 0x000fea0003800000 */
.L_x_4:
[----:B-12---:R-:W-:Y:S01]  /*0910*/  NOP ;  /* 0x0000000000007918 */ /* 0x006fe20000000000 */
.L_x_5:
[----:B------:R-:W1:Y:S01]  /*0920*/  LDC R2, c[0x0][0x65c] ;  /* 0x00019700ff027b82 */ /* 0x000e620000000800 */
[----:B------:R-:W-:Y:S01]  /*0930*/  LOP3.LUT R5, R5, 0xfffff7ff, RZ, 0xc0, !PT ;  /* 0xfffff7ff05057812 */ /* 0x000fe200078ec0ff */
[----:B------:R-:W-:Y:S02]  /*0940*/  IMAD.U32 R10, RZ, RZ, UR8 ;  /* 0x00000008ff0a7e24 */ /* 0x000fe4000f8e00ff */
[----:B------:R-:W-:Y:S01]  /*0950*/  IMAD.MOV.U32 R11, RZ, RZ, RZ ;  /* 0x000000ffff0b7224 */ /* 0x000fe200078e00ff */
[----:B-1----:R-:W-:-:S13]  /*0960*/  ISETP.NE.AND P1, PT, R2, 0x1, PT ;  /* 0x000000010200780c */ /* 0x002fda0003f25270 */
[----:B------:R-:W1:Y:S01]  /*0970*/  @P1 LDC R17, c[0x0][0x10] ;  /* 0x00000400ff111b82 */ /* 0x000e620000000800 */
[----:B------:R-:W-:Y:S01]  /*0980*/  @P1 LOP3.LUT R5, R5, 0x800, RZ, 0xfc, !PT ;  /* 0x0000080005051812 */ /* 0x000fe200078efcff */
[----:B------:R-:W-:Y:S02]  /*0990*/  @P1 IMAD.MOV.U32 R5, RZ, RZ, RZ ;  /* 0x000000ffff051224 */ /* 0x000fe400078e00ff */
[----:B------:R-:W-:-:S04]  /*09a0*/  @P1 IMAD.MOV.U32 R15, RZ, RZ, RZ ;  /* 0x000000ffff0f1224 */ /* 0x000fc800078e00ff */
[----:B------:R-:W2:Y:S01]  /*09b0*/  @!P1 LDC R13, c[0x0][0xc] ;  /* 0x00000300ff0d9b82 */ /* 0x000ea20000000800 */
[----:B0-----:R-:W-:Y:S01]  /*09c0*/  ULDC UR4, c[0x0][0xc] ;  /* 0x0000030000047ab9 */ /* 0x001fe20000000800 */
[----:B------:R-:W-:Y:S01]  /*09d0*/  ULDC UR5, c[0x0][0x10] ;  /* 0x0000040000057ab9 */ /* 0x000fe20000000800 */
[----:B------:R-:W-:Y:S01]  /*09e0*/  ULDC UR6, c[0x0][0x14] ;  /* 0x0000050000067ab9 */ /* 0x000fe20000000800 */
[----:B------:R-:W-:-:S04]  /*09f0*/  UIMAD.WIDE.U32 UR4, UR4, UR5, URZ ;  /* 0x00000005040472a5 */ /* 0x000fc8000f8e003f */
[----:B------:R-:W-:Y:S02]  /*0a00*/  UIMAD.WIDE.U32 UR36, UR4, UR6, URZ ;  /* 0x00000006042472a5 */ /* 0x000fe4000f8e003f */
[----:B------:R-:W-:-:S04]  /*0a10*/  UIMAD UR42, UR5, UR6, URZ ;  /* 0x00000006052a72a4 */ /* 0x000fc8000f8e023f */
[----:B------:R-:W-:Y:S01]  /*0a20*/  UIADD3 UR42, UR37, UR42, URZ ;  /* 0x0000002a252a7290 */ /* 0x000fe2000fffe03f */
[----:B-1----:R-:W-:-:S04]  /*0a30*/  @P1 IMAD.WIDE.U32 R16, R17, UR8, R4 ;  /* 0x0000000811101c25 */ /* 0x002fc8000f8e0004 */
[----:B------:R-:W-:Y:S02]  /*0a40*/  @P1 IMAD.IADD R17, R17, 0x1, R15 ;  /* 0x0000000111111824 */ /* 0x000fe400078e020f */
[----:B--2---:R-:W-:-:S04]  /*0a50*/  @!P1 IMAD.WIDE.U32 R10, R4, R13, R10 ;  /* 0x0000000d040a9225 */ /* 0x004fc800078e000a */
[----:B------:R-:W-:Y:S02]  /*0a60*/  @!P1 IMAD.MOV.U32 R16, RZ, RZ, R10 ;  /* 0x000000ffff109224 */ /* 0x000fe400078e000a */
[----:B------:R-:W-:Y:S01]  /*0a70*/  @!P1 IMAD.MOV.U32 R17, RZ, RZ, R11 ;  /* 0x000000ffff119224 */ /* 0x000fe200078e000b */
[----:B------:R-:W-:Y:S06]  /*0a80*/  @!P2 BRA `(.L_x_6) ;  /* 0x00000000000ca947 */ /* 0x000fec0003800000 */
[----:B------:R-:W-:Y:S01]  /*0a90*/  UCGABAR_WAIT ;  /* 0x0000000000007dc7 */ /* 0x000fe20008000000 */
[----:B------:R-:W-:Y:S01]  /*0aa0*/  CCTL.IVALL ;  /* 0x00000000ff00798f */ /* 0x000fe20002000000 */
[----:B------:R-:W-:Y:S05]  /*0ab0*/  BRA `(.L_x_7) ;  /* 0x0000000000047947 */ /* 0x000fea0003800000 */
.L_x_6:
[----:B------:R-:W-:Y:S06]  /*0ac0*/  BAR.SYNC.DEFER_BLOCKING 0x0 ;  /* 0x0000000000007b1d */ /* 0x000fec0000010000 */
.L_x_7:
[----:B------:R-:W-:Y:S05]  /*0ad0*/  @!P3 BRA `(.L_x_8) ;  /* 0x00000068008cb947 */ /* 0x000fea0003800000 */
[----:B------:R-:W-:-:S13]  /*0ae0*/  ISETP.GT.U32.AND P0, PT, R8, 0x1, PT ;  /* 0x000000010800780c */ /* 0x000fda0003f04070 */
[----:B------:R-:W-:Y:S05]  /*0af0*/  @P0 EXIT ;  /* 0x000000000000094d */ /* 0x000fea0003800000 */
[----:B------:R-:W-:Y:S01]  /*0b00*/  ULDC.64 UR4, c[0x0][0x650] ;  /* 0x0001940000047ab9 */ /* 0x000fe20000000a00 */
[----:B------:R-:W-:Y:S01]  /*0b10*/  PRMT R3, RZ, 0x7610, R3 ;  /* 0x00007610ff037816 */ /* 0x000fe20000000003 */
[----:B------:R-:W-:Y:S01]  /*0b20*/  IMAD.MOV.U32 R109, RZ, RZ, -0x1 ;  /* 0xffffffffff6d7424 */ /* 0x000fe200078e00ff */
[----:B------:R-:W-:Y:S01]  /*0b30*/  ISETP.GE.U32.AND P0, PT, R16, UR4, PT ;  /* 0x0000000410007c0c */ /* 0x000fe2000bf06070 */
[----:B------:R-:W-:Y:S02]  /*0b40*/  IMAD.MOV.U32 R102, RZ, RZ, -0x1 ;  /* 0xffffffffff667424 */ /* 0x000fe400078e00ff */
[----:B------:R-:W-:Y:S01]  /*0b50*/  IMAD.MOV.U32 R23, RZ, RZ, -0x1 ;  /* 0xffffffffff177424 */ /* 0x000fe200078e00ff */
[----:B------:R-:W-:-:S13]  /*0b60*/  ISETP.GE.U32.AND.EX P0, PT, R17, UR5, PT, P0 ;  /* 0x0000000511007c0c */ /* 0x000fda000bf06100 */
[----:B------:R-:W-:Y:S05]  /*0b70*/  @P0 BRA `(.L_x_9) ;  /* 0x00000004002c0947 */ /* 0x000fea0003800000 */
[----:B------:R-:W0:Y:S01]  /*0b80*/  LDC.64 R26, c[0x0][0x628] ;  /* 0x00018a00ff1a7b82 */ /* 0x000e220000000a00 */
[----:B------:R-:W-:Y:S02]  /*0b90*/  IMAD.MOV.U32 R10, RZ, RZ, R16 ;  /* 0x000000ffff0a7224 */ /* 0x000fe400078e0010 */
[----:B------:R-:W-:-:S05]  /*0ba0*/  IMAD.MOV.U32 R11, RZ, RZ, R17 ;  /* 0x000000ffff0b7224 */ /* 0x000fca00078e0011 */
[----:B------:R-:W1:Y:S08]  /*0bb0*/  LDC R8, c[0x0][0x630] ;  /* 0x00018c00ff087b82 */ /* 0x000e700000000800 */
[----:B------:R-:W2:Y:S01]  /*0bc0*/  LDC.64 R28, c[0x0][0x620] ;  /* 0x00018800ff1c7b82 */ /* 0x000ea20000000a00 */
[----:B0-----:R-:W-:-:S04]  /*0bd0*/  ISETP.NE.U32.AND P0, PT, R26, RZ, PT ;  /* 0x000000ff1a00720c */ /* 0x001fc80003f05070 */
[----:B------:R-:W-:-:S13]  /*0be0*/  ISETP.NE.AND.EX P0, PT, R27, RZ, PT, P0 ;  /* 0x000000ff1b00720c */ /* 0x000fda0003f05300 */
[----:B-12---:R-:W-:Y:S05]  /*0bf0*/  @!P0 BRA `(.L_x_10) ;  /* 0x0000000000288947 */ /* 0x006fea0003800000 */
[----:B------:R-:W0:Y:S02]  /*0c00*/  LDC R3, c[0x0][0x634] ;  /* 0x00018d00ff037b82 */ /* 0x000e240000000800 */
[----:B0-----:R-:W-:-:S05]  /*0c10*/  IADD3 R3, P0, R16, R3, RZ ;  /* 0x0000000310037210 */ /* 0x001fca0007f1e0ff */
[----:B------:R-:W-:-:S04]  /*0c20*/  IMAD.X R21, RZ, RZ, R17, P0 ;  /* 0x000000ffff157224 */ /* 0x000fc800000e0611 */
[----:B------:R-:W-:-:S04]  /*0c30*/  IMAD.WIDE.U32 R10, R21, R26, RZ ;  /* 0x0000001a150a7225 */ /* 0x000fc800078e00ff */
[----:B------:R-:W-:-:S04]  /*0c40*/  IMAD.WIDE.U32 R12, P0, R3, R27, R10 ;  /* 0x0000001b030c7225 */ /* 0x000fc8000780000a */
[----:B------:R-:W-:-:S04]  /*0c50*/  IMAD.WIDE.U32 R10, R3, R26, RZ ;  /* 0x0000001a030a7225 */ /* 0x000fc800078e00ff */
[----:B------:R-:W-:Y:S01]  /*0c60*/  IMAD.X R15, RZ, RZ, RZ, P0 ;  /* 0x000000ffff0f7224 */ /* 0x000fe200000e06ff */
[----:B------:R-:W-:Y:S01]  /*0c70*/  IADD3 RZ, P0, R11, R12, RZ ;  /* 0x0000000c0bff7210 */ /* 0x000fe20007f1e0ff */
[----:B------:R-:W-:-:S04]  /*0c80*/  IMAD.MOV.U32 R14, RZ, RZ, R13 ;  /* 0x000000ffff0e7224 */ /* 0x000fc800078e000d */
[----:B------:R-:W-:-:S08]  /*0c90*/  IMAD.WIDE.U32.X R10, R21, R27, R14, P0 ;  /* 0x0000001b150a7225 */ /* 0x000fd000000e040e */
.L_x_10:
[----:B------:R-:W0:Y:S01]  /*0ca0*/  LDC.64 R32, c[0x0][0x640] ;  /* 0x00019000ff207b82 */ /* 0x000e220000000a00 */
[--C-:B------:R-:W-:Y:S01]  /*0cb0*/  SHF.R.U64 R27, R10, R8, R11.reuse ;  /* 0x000000080a1b7219 */ /* 0x100fe2000000120b */
[----:B------:R-:W-:Y:S01]  /*0cc0*/  IMAD R31, R9, R24, R4 ;  /* 0x00000018091f7224 */ /* 0x000fe200078e0204 */
[----:B------:R-:W-:Y:S01]  /*0cd0*/  SHF.R.U32.HI R3, RZ, R8, R11 ;  /* 0x00000008ff037219 */ /* 0x000fe2000001160b */
[----:B------:R-:W-:Y:S01]  /*0ce0*/  IMAD.MOV.U32 R23, RZ, RZ, 0x1 ;  /* 0x00000001ff177424 */ /* 0x000fe200078e00ff */
[----:B------:R-:W-:-:S03]  /*0cf0*/  IADD3 R5, P0, RZ, -R27, RZ ;  /* 0x8000001bff057210 */ /* 0x000fc60007f1e0ff */
[----:B------:R-:W1:Y:S02]  /*0d00*/  LDC R12, c[0x0][0x618] ;  /* 0x00018600ff0c7b82 */ /* 0x000e640000000800 */
[----:B------:R-:W-:Y:S02]  /*0d10*/  IMAD.X R3, RZ, RZ, ~R3, P0 ;  /* 0x000000ffff037224 */ /* 0x000fe400000e0e03 */
[----:B------:R-:W-:-:S04]  /*0d20*/  IMAD.WIDE.U32 R10, R5, R28, R16 ;  /* 0x0000001c050a7225 */ /* 0x000fc800078e0010 */
[----:B------:R-:W2:Y:S01]  /*0d30*/  LDC R20, c[0x0][0x608] ;  /* 0x00018200ff147b82 */ /* 0x000ea20000000800 */
[----:B------:R-:W-:Y:S02]  /*0d40*/  IMAD R8, R3, R28, RZ ;  /* 0x0000001c03087224 */ /* 0x000fe400078e02ff */
[----:B------:R-:W-:Y:S02]  /*0d50*/  IMAD.MOV.U32 R3, RZ, RZ, -0x1 ;  /* 0xffffffffff037424 */ /* 0x000fe400078e00ff */
[----:B------:R-:W-:-:S03]  /*0d60*/  IMAD R5, R5, R29, R8 ;  /* 0x0000001d05057224 */ /* 0x000fc600078e0208 */
[----:B------:R-:W3:Y:S01]  /*0d70*/  LDC R30, c[0x0][0x658] ;  /* 0x00019600ff1e7b82 */ /* 0x000ee20000000800 */
[----:B------:R-:W-:Y:S01]  /*0d80*/  IMAD.IADD R5, R11, 0x1, R5 ;  /* 0x000000010b057824 */ /* 0x000fe200078e0205 */
[----:B0-----:R-:W-:-:S04]  /*0d90*/  ISETP.NE.U32.AND P0, PT, R32, RZ, PT ;  /* 0x000000ff2000720c */ /* 0x001fc80003f05070 */
[----:B------:R-:W-:Y:S02]  /*0da0*/  ISETP.NE.AND.EX P0, PT, R33, RZ, PT, P0 ;  /* 0x000000ff2100720c */ /* 0x000fe40003f05300 */
[----:B------:R-:W0:Y:S01]  /*0db0*/  LDC R26, c[0x0][0x600] ;  /* 0x00018000ff1a7b82 */ /* 0x000e220000000800 */
[-CC-:B-1----:R-:W-:Y:S02]  /*0dc0*/  SHF.R.U64 R14, R10, R12.reuse, R5.reuse ;  /* 0x0000000c0a0e7219 */ /* 0x182fe40000001205 */
[----:B------:R-:W-:-:S05]  /*0dd0*/  SHF.R.U32.HI R5, RZ, R12, R5 ;  /* 0x0000000cff057219 */ /* 0x000fca0000011605 */
[----:B------:R-:W1:Y:S01]  /*0de0*/  LDC R15, c[0x0][0x648] ;  /* 0x00019200ff0f7b82 */ /* 0x000e620000000800 */
[-CC-:B--2---:R-:W-:Y:S02]  /*0df0*/  SHF.R.U64 R29, R14, R20.reuse, R5.reuse ;  /* 0x000000140e1d7219 */ /* 0x184fe40000001205 */
[----:B------:R-:W-:-:S05]  /*0e00*/  SHF.R.U32.HI R5, RZ, R20, R5 ;  /* 0x00000014ff057219 */ /* 0x000fca0000011605 */
[----:B------:R-:W2:Y:S01]  /*0e10*/  LDC R21, c[0x0][0x638] ;  /* 0x00018e00ff157b82 */ /* 0x000ea20000000800 */
[-CC-:B---3--:R-:W-:Y:S02]  /*0e20*/  SHF.R.U64 R20, R29, R30.reuse, R5.reuse ;  /* 0x0000001e1d147219 */ /* 0x188fe40000001205 */
[-C--:B------:R-:W-:Y:S02]  /*0e30*/  SHF.L.U32 R3, R3, R30.reuse, RZ ;  /* 0x0000001e03037219 */ /* 0x080fe400000006ff */
[----:B------:R-:W-:Y:S01]  /*0e40*/  SHF.R.U32.HI R5, RZ, R30, R5 ;  /* 0x0000001eff057219 */ /* 0x000fe20000011605 */
[----:B------:R-:W-:Y:S01]  /*0e50*/  IMAD.MOV.U32 R4, RZ, RZ, R20 ;  /* 0x000000ffff047224 */ /* 0x000fe200078e0014 */
[----:B------:R-:W-:Y:S01]  /*0e60*/  LOP3.LUT R12, RZ, R3, RZ, 0x33, !PT ;  /* 0x00000003ff0c7212 */ /* 0x000fe200078e33ff */
[----:B------:R-:W3:Y:S01]  /*0e70*/  LDC R25, c[0x0][0x610] ;  /* 0x00018400ff197b82 */ /* 0x000ee20000000800 */
[----:B------:R-:W-:Y:S05]  /*0e80*/  @!P0 BRA `(.L_x_11) ;  /* 0x0000000000288947 */ /* 0x000fea0003800000 */
[----:B------:R-:W4:Y:S02]  /*0e90*/  LDC R3, c[0x0][0x64c] ;  /* 0x00019300ff037b82 */ /* 0x000f240000000800 */
[----:B----4-:R-:W-:-:S05]  /*0ea0*/  IADD3 R3, P0, R20, R3, RZ ;  /* 0x0000000314037210 */ /* 0x010fca0007f1e0ff */
        /* <DEDUP_REMOVED lines=8> */
.L_x_11:
[----:B-1----:R-:W-:Y:S01]  /*0f30*/  SHF.R.U64 R4, R4, R15, R5 ;  /* 0x0000000f04047219 */ /* 0x002fe20000001205 */
[----:B0-----:R-:W-:Y:S01]  /*0f40*/  VIADD R5, R26, 0xffffffff ;  /* 0xffffffff1a057836 */ /* 0x001fe20000000000 */
[----:B------:R-:W-:Y:S01]  /*0f50*/  SHF.L.U32 R3, R23, R30, RZ ;  /* 0x0000001e17037219 */ /* 0x000fe200000006ff */
[----:B------:R-:W-:Y:S01]  /*0f60*/  IMAD.MOV.U32 R23, RZ, RZ, R27 ;  /* 0x000000ffff177224 */ /* 0x000fe200078e001b */
[----:B------:R-:W-:Y:S01]  /*0f70*/  LOP3.LUT R12, R29, R12, RZ, 0xc0, !PT ;  /* 0x0000000c1d0c7212 */ /* 0x000fe200078ec0ff */
[----:B------:R-:W-:Y:S01]  /*0f80*/  IMAD.MOV R8, RZ, RZ, -R4 ;  /* 0x000000ffff087224 */ /* 0x000fe200078e0a04 */
[----:B------:R-:W-:Y:S02]  /*0f90*/  SEL R6, R6, R31, !P1 ;  /* 0x0000001f06067207 */ /* 0x000fe40004800000 */
[----:B------:R-:W-:Y:S01]  /*0fa0*/  LOP3.LUT R5, R14, R5, RZ, 0xc0, !PT ;  /* 0x000000050e057212 */ /* 0x000fe200078ec0ff */
[----:B------:R-:W-:Y:S02]  /*0fb0*/  IMAD R9, R3, R4, R12 ;  /* 0x0000000403097224 */ /* 0x000fe400078e020c */
[----:B--2---:R-:W-:-:S02]  /*0fc0*/  IMAD R3, R8, R21, R20 ;  /* 0x0000001508037224 */ /* 0x004fc400078e0214 */
[----:B---3--:R-:W-:Y:S02]  /*0fd0*/  IMAD R6, R9, R25, R6 ;  /* 0x0000001909067224 */ /* 0x008fe400078e0206 */
[----:B------:R-:W-:Y:S02]  /*0fe0*/  IMAD R109, R3, R26, R5 ;  /* 0x0000001a036d7224 */ /* 0x000fe400078e0205 */
[----:B------:R-:W-:-:S03]  /*0ff0*/  IMAD.MOV.U32 R4, RZ, RZ, 0x1 ;  /* 0x00000001ff047424 */ /* 0x000fc600078e00ff */
[----:B------:R-:W-:Y:S02]  /*1000*/  SEL R102, R109, R6, !P1 ;  /* 0x000000066d667207 */ /* 0x000fe40004800000 */
[----:B------:R-:W-:Y:S02]  /*1010*/  PRMT R3, R4, 0x7610, R3 ;  /* 0x0000761004037816 */ /* 0x000fe40000000003 */
[----:B------:R-:W-:-:S07]  /*1020*/  SEL R109, R6, R109, !P1 ;  /* 0x0000006d066d7207 */ /* 0x000fce0004800000 */
.L_x_9:
[----:B------:R-:W-:-:S08]  /*1030*/  NOP ;  /* 0x0000000000007918 */ /* 0x000fd00000000000 */
[----:B------:R-:W0:Y:S02]  /*1040*/  USETMAXREG.TRY_ALLOC.CTAPOOL UP0, 0xe8 ;  /* 0x000000e8000079c8 */ /* 0x000e240008000600 */
[----:B0-----:R-:W-:-:S13]  /*1050*/  PLOP3.LUT P0, PT, PT, PT, UP0, 0x80, 0x0 ;  /* 0x000000000000781c */ /* 0x001fda0003f0f008 */
[----:B------:R-:W-:Y:S05]  /*1060*/  @!P0 BRA `(.L_x_9) ;  /* 0xfffffffc00f08947 */ /* 0x000fea000383ffff */
[----:B------:R-:W-:Y:S01]  /*1070*/  ULDC.64 UR4, c[0x0][0x598] ;  /* 0x0001660000047ab9 */ /* 0x000fe20000000a00 */
[----:B------:R-:W-:Y:S01]  /*1080*/  ULDC.64 UR38, c[0x0][0x208] ;  /* 0x0000820000267ab9 */ /* 0x000fe20000000a00 */
[----:B------:R-:W-:-:S04]  /*1090*/  ISETP.NE.U32.AND P0, PT, RZ, UR4, PT ;  /* 0x00000004ff007c0c */ /* 0x000fc8000bf05070 */
[----:B------:R-:W-:-:S13]  /*10a0*/  ISETP.NE.AND.EX P0, PT, RZ, UR5, PT, P0 ;  /* 0x00000005ff007c0c */ /* 0x000fda000bf05300 */
[----:B------:R-:W-:Y:S05]  /*10b0*/  @!P0 BRA `(.L_x_12) ;  /* 0x00000000001c8947 */ /* 0x000fea0003800000 */
[----:B------:R-:W0:Y:S02]  /*10c0*/  LDC.64 R4, c[0x0][0x598] ;  /* 0x00016600ff047b82 */ /* 0x000e240000000a00 */
[----:B0-----:R-:W2:Y:S02]  /*10d0*/  LDG.E.64 R4, desc[UR38][R4.64] ;  /* 0x0000002604047981 */ /* 0x001ea4000c1e1b00 */
[----:B--2---:R-:W-:-:S04]  /*10e0*/  ISETP.NE.U32.AND P0, PT, R4, RZ, PT ;  /* 0x000000ff0400720c */ /* 0x004fc80003f05070 */
[----:B------:R-:W-:-:S13]  /*10f0*/  ISETP.NE.AND.EX P0, PT, R5, RZ, PT, P0 ;  /* 0x000000ff0500720c */ /* 0x000fda0003f05300 */
[----:B------:R-:W-:Y:S05]  /*1100*/  @!P0 BRA `(.L_x_12) ;  /* 0x0000000000088947 */ /* 0x000fea0003800000 */
[----:B------:R0:W5:Y:S01]  /*1110*/  LD.E R90, desc[UR38][R4.64] ;  /* 0x00000026045a7980 */ /* 0x000162000c101900 */
[----:B------:R-:W-:Y:S05]  /*1120*/  BRA `(.L_x_13) ;  /* 0x0000000000247947 */ /* 0x000fea0003800000 */
.L_x_12:
[----:B------:R-:W-:Y:S02]  /*1130*/  ULDC.64 UR4, c[0x0][0x588] ;  /* 0x0001620000047ab9 */ /* 0x000fe40000000a00 */
[----:B------:R-:W-:-:S04]  /*1140*/  ISETP.NE.U32.AND P0, PT, RZ, UR4, PT ;  /* 0x00000004ff007c0c */ /* 0x000fc8000bf05070 */
[----:B------:R-:W-:-:S13]  /*1150*/  ISETP.NE.AND.EX P0, PT, RZ, UR5, PT, P0 ;  /* 0x00000005ff007c0c */ /* 0x000fda000bf05300 */
[----:B------:R-:W-:Y:S05]  /*1160*/  @!P0 BRA `(.L_x_14) ;  /* 0x00000000000c8947 */ /* 0x000fea0003800000 */
[----:B------:R-:W0:Y:S02]  /*1170*/  LDC.64 R90, c[0x0][0x588] ;  /* 0x00016200ff5a7b82 */ /* 0x000e240000000a00 */
[----:B0-----:R1:W5:Y:S01]  /*1180*/  LDG.E R90, desc[UR38][R90.64] ;  /* 0x000000265a5a7981 */ /* 0x001362000c1e1900 */
[----:B------:R-:W-:Y:S05]  /*1190*/  BRA `(.L_x_13) ;  /* 0x0000000000087947 */ /* 0x000fea0003800000 */
.L_x_14:
[----:B------:R-:W-:Y:S02]  /*11a0*/  ULDC UR4, c[0x0][0x580] ;  /* 0x0001600000047ab9 */ /* 0x000fe40000000800 */
[----:B------:R-:W-:-:S07]  /*11b0*/  IMAD.U32 R90, RZ, RZ, UR4 ;  /* 0x00000004ff5a7e24 */ /* 0x000fce000f8e00ff */
.L_x_13:
[----:B------:R-:W-:Y:S02]  /*11c0*/  ULDC.64 UR4, c[0x0][0x5a0] ;  /* 0x0001680000047ab9 */ /* 0x000fe40000000a00 */
[----:B------:R-:W-:-:S04]  /*11d0*/  ISETP.NE.U32.AND P0, PT, RZ, UR4, PT ;  /* 0x00000004ff007c0c */ /* 0x000fc8000bf05070 */
[----:B------:R-:W-:-:S13]  /*11e0*/  ISETP.NE.AND.EX P0, PT, RZ, UR5, PT, P0 ;  /* 0x00000005ff007c0c */ /* 0x000fda000bf05300 */
[----:B------:R-:W-:Y:S05]  /*11f0*/  @!P0 BRA `(.L_x_15) ;  /* 0x00000000001c8947 */ /* 0x000fea0003800000 */
[----:B0-----:R-:W0:Y:S02]  /*1200*/  LDC.64 R4, c[0x0][0x5a0] ;  /* 0x00016800ff047b82 */ /* 0x001e240000000a00 */
[----:B0-----:R-:W2:Y:S02]  /*1210*/  LDG.E.64 R4, desc[UR38][R4.64] ;  /* 0x0000002604047981 */ /* 0x001ea4000c1e1b00 */
[----:B--2---:R-:W-:-:S04]  /*1220*/  ISETP.NE.U32.AND P0, PT, R4, RZ, PT ;  /* 0x000000ff0400720c */ /* 0x004fc80003f05070 */
[----:B------:R-:W-:-:S13]  /*1230*/  ISETP.NE.AND.EX P0, PT, R5, RZ, PT, P0 ;  /* 0x000000ff0500720c */ /* 0x000fda0003f05300 */
[----:B------:R-:W-:Y:S05]  /*1240*/  @!P0 BRA `(.L_x_15) ;  /* 0x0000000000088947 */ /* 0x000fea0003800000 */
[----:B-1----:R0:W5:Y:S01]  /*1250*/  LD.E R91, desc[UR38][R4.64] ;  /* 0x00000026045b7980 */ /* 0x002162000c101900 */
[----:B------:R-:W-:Y:S05]  /*1260*/  BRA `(.L_x_16) ;  /* 0x0000000000247947 */ /* 0x000fea0003800000 */
.L_x_15:
[----:B------:R-:W-:Y:S02]  /*1270*/  ULDC.64 UR4, c[0x0][0x590] ;  /* 0x0001640000047ab9 */ /* 0x000fe40000000a00 */
[----:B------:R-:W-:-:S04]  /*1280*/  ISETP.NE.U32.AND P0, PT, RZ, UR4, PT ;  /* 0x00000004ff007c0c */ /* 0x000fc8000bf05070 */
[----:B------:R-:W-:-:S13]  /*1290*/  ISETP.NE.AND.EX P0, PT, RZ, UR5, PT, P0 ;  /* 0x00000005ff007c0c */ /* 0x000fda000bf05300 */
[----:B------:R-:W-:Y:S05]  /*12a0*/  @!P0 BRA `(.L_x_17) ;  /* 0x00000000000c8947 */ /* 0x000fea0003800000 */
[----:B0-----:R-:W1:Y:S02]  /*12b0*/  LDC.64 R4, c[0x0][0x590] ;  /* 0x00016400ff047b82 */ /* 0x001e640000000a00 */
[----:B-1----:R1:W5:Y:S01]  /*12c0*/  LDG.E R91, desc[UR38][R4.64] ;  /* 0x00000026045b7981 */ /* 0x002362000c1e1900 */
[----:B------:R-:W-:Y:S05]  /*12d0*/  BRA `(.L_x_16) ;  /* 0x0000000000087947 */ /* 0x000fea0003800000 */
.L_x_17:
[----:B------:R-:W-:Y:S02]  /*12e0*/  ULDC UR4, c[0x0][0x584] ;  /* 0x0001610000047ab9 */ /* 0x000fe40000000800 */
[----:B-1----:R-:W-:-:S07]  /*12f0*/  IMAD.U32 R91, RZ, RZ, UR4 ;  /* 0x00000004ff5b7e24 */ /* 0x002fce000f8e00ff */
.L_x_16:
[----:B------:R-:W-:-:S13]  /*1300*/  LOP3.LUT P0, RZ, R3, 0xff, RZ, 0xc0, !PT ;  /* 0x000000ff03ff7812 */ /* 0x000fda000780c0ff */
[----:B------:R-:W-:Y:S05]  /*1310*/  @!P0 EXIT ;  /* 0x000000000000894d */ /* 0x000fea0003800000 */
[----:B------:R-:W2:Y:S01]  /*1320*/  LDC R96, c[0x0][0x658] ;  /* 0x00019600ff607b82 */ /* 0x000ea20000000800 */
[----:B------:R-:W-:Y:S01]  /*1330*/  ULDC.64 UR6, c[0x0][0x288] ;  /* 0x0000a20000067ab9 */ /* 0x000fe20000000a00 */
[----:B------:R-:W-:Y:S01]  /*1340*/  LOP3.LUT R7, R7, 0x1, RZ, 0xc0, !PT ;  /* 0x0000000107077812 */ /* 0x000fe200078ec0ff */
[----:B------:R-:W-:Y:S01]  /*1350*/  UIADD3 UR4, UR7, 0x1f, URZ ;  /* 0x0000001f07047890 */ /* 0x000fe2000fffe03f */
[----:B------:R-:W-:Y:S01]  /*1360*/  SHF.R.U32.HI R3, RZ, 0x2, R98 ;  /* 0x00000002ff037819 */ /* 0x000fe20000011662 */
[----:B01----:R-:W-:Y:S01]  /*1370*/  IMAD.U32 R4, RZ, RZ, UR6 ;  /* 0x00000006ff047e24 */ /* 0x003fe2000f8e00ff */
[----:B------:R-:W-:Y:S01]  /*1380*/  SHF.R.U32.HI R0, RZ, 0x1, R0 ;  /* 0x00000001ff007819 */ /* 0x000fe20000011600 */
[----:B------:R-:W-:Y:S01]  /*1390*/  USHF.R.S32.HI UR5, URZ, 0x1f, UR4 ;  /* 0x0000001f3f057899 */ /* 0x000fe20008011404 */
[----:B------:R-:W0:Y:S01]  /*13a0*/  LDC.64 R92, c[0x0][0x5c8] ;  /* 0x00017200ff5c7b82 */ /* 0x000e220000000a00 */
[----:B------:R-:W-:Y:S01]  /*13b0*/  LOP3.LUT R97, R98, 0x3, RZ, 0xc0, !PT ;  /* 0x0000000362617812 */ /* 0x000fe200078ec0ff */
[----:B------:R-:W-:Y:S01]  /*13c0*/  IMAD.SHL.U32 R88, R7, 0x40, RZ ;  /* 0x0000004007587824 */ /* 0x000fe200078e00ff */
[----:B------:R-:W-:Y:S01]  /*13d0*/  LOP3.LUT R3, R3, 0x7, RZ, 0xc0, !PT ;  /* 0x0000000703037812 */ /* 0x000fe200078ec0ff */
[----:B------:R-:W-:Y:S01]  /*13e0*/  ULEA.HI UR5, UR5, UR4, URZ, 0x5 ;  /* 0x0000000405057291 */ /* 0x000fe2000f8f283f */
[----:B------:R-:W-:Y:S01]  /*13f0*/  LOP3.LUT R0, R0, 0x30, RZ, 0xc0, !PT ;  /* 0x0000003000007812 */ /* 0x000fe200078ec0ff */
[----:B------:R-:W-:Y:S01]  /*1400*/  IMAD R97, R97, -0x2, R4 ;  /* 0xfffffffe61617824 */ /* 0x000fe200078e0204 */
[--C-:B------:R-:W-:Y:S01]  /*1410*/  LOP3.LUT R88, R88, 0x40, R3.reuse, 0xe2, !PT ;  /* 0x0000004058587812 */ /* 0x100fe200078ee203 */
[----:B------:R-:W-:Y:S01]  /*1420*/  USHF.R.S32.HI UR43, URZ, 0x5, UR5 ;  /* 0x000000053f2b7899 */ /* 0x000fe20008011405 */
[----:B------:R-:W-:Y:S01]  /*1430*/  IADD3 R4, RZ, -R0, -R3 ;  /* 0x80000000ff047210 */ /* 0x000fe20007ffe803 */
[----:B------:R-:W-:Y:S01]  /*1440*/  IMAD.MOV.U32 R3, RZ, RZ, -0x1 ;  /* 0xffffffffff037424 */ /* 0x000fe200078e00ff */
[----:B------:R-:W-:Y:S01]  /*1450*/  LOP3.LUT R99, R98, 0x80, RZ, 0xc0, !PT ;  /* 0x0000008062637812 */ /* 0x000fe200078ec0ff */
[----:B------:R-:W-:Y:S01]  /*1460*/  IMAD.MOV.U32 R5, RZ, RZ, 0x1 ;  /* 0x00000001ff057424 */ /* 0x000fe200078e00ff */
[----:B------:R-:W-:Y:S01]  /*1470*/  UISETP.LT.AND UP0, UPT, UR43, 0x1, UPT ;  /* 0x000000012b00788c */ /* 0x000fe2000bf01270 */
[----:B------:R-:W-:Y:S01]  /*1480*/  IMAD R4, R7, -0x40, R4 ;  /* 0xffffffc007047824 */ /* 0x000fe200078e0204 */
[----:B------:R-:W-:Y:S01]  /*1490*/  ULDC UR4, c[0x0][0x284] ;  /* 0x0000a10000047ab9 */ /* 0x000fe20000000800 */
[----:B--2---:R-:W-:Y:S01]  /*14a0*/  SHF.L.U32 R3, R3, R96, RZ ;  /* 0x0000006003037219 */ /* 0x004fe200000006ff */
[----:B------:R-:W-:Y:S01]  /*14b0*/  USEL UR44, UR43, 0x1, UP0 ;  /* 0x000000012b2c7887 */ /* 0x000fe20008000000 */
[----:B------:R-:W-:Y:S01]  /*14c0*/  LOP3.LUT R88, R88, R0, RZ, 0xfc, !PT ;  /* 0x0000000058587212 */ /* 0x000fe200078efcff */
[----:B------:R-:W-:Y:S01]  /*14d0*/  IMAD.SHL.U32 R98, R98, 0x2, RZ ;  /* 0x0000000262627824 */ /* 0x000fe200078e00ff */
[----:B------:R-:W-:Y:S01]  /*14e0*/  SHF.L.U32 R96, R5, R96, RZ ;  /* 0x0000006005607219 */ /* 0x000fe200000006ff */
[----:B------:R-:W-:Y:S01]  /*14f0*/  VIADD R101, R4, UR4 ;  /* 0x0000000404657c36 */ /* 0x000fe20008000000 */
[----:B------:R-:W-:Y:S01]  /*1500*/  LOP3.LUT R114, R18, 0x1, RZ, 0xfc, !PT ;  /* 0x0000000112727812 */ /* 0x000fe200078efcff */
[----:B------:R-:W-:Y:S01]  /*1510*/  IMAD.MOV.U32 R89, RZ, RZ, RZ ;  /* 0x000000ffff597224 */ /* 0x000fe200078e00ff */
[C-C-:B0-----:R-:W-:Y:S01]  /*1520*/  SHF.L.U64.HI R94, R92.reuse, 0x7, R93.reuse ;  /* 0x000000075c5e7819 */ /* 0x141fe2000001025d */
[----:B------:R-:W-:Y:S01]  /*1530*/  UIADD3 UR44, UR43, -UR44, URZ ;  /* 0x8000002c2b2c7290 */ /* 0x000fe2000fffe03f */
[C---:B------:R-:W-:Y:S01]  /*1540*/  SHF.L.U64.HI R95, R92.reuse, 0x3, R93 ;  /* 0x000000035c5f7819 */ /* 0x040fe2000001025d */
[C---:B------:R-:W-:Y:S01]  /*1550*/  IMAD.SHL.U32 R93, R92.reuse, 0x80, RZ ;  /* 0x000000805c5d7824 */ /* 0x040fe200078e00ff */
[----:B------:R-:W-:Y:S01]  /*1560*/  SHF.R.U32.HI R99, RZ, 0x7, R99 ;  /* 0x00000007ff637819 */ /* 0x000fe20000011663 */
[----:B------:R-:W-:Y:S01]  /*1570*/  IMAD.SHL.U32 R92, R92, 0x8, RZ ;  /* 0x000000085c5c7824 */ /* 0x000fe200078e00ff */
[----:B------:R-:W-:Y:S01]  /*1580*/  LOP3.LUT R100, RZ, R3, RZ, 0x33, !PT ;  /* 0x00000003ff647212 */ /* 0x000fe200078e33ff */
[----:B------:R-:W-:Y:S01]  /*1590*/  UMOV UR40, URZ ;  /* 0x0000003f00287c82 */ /* 0x000fe20008000000 */
[----:B------:R-:W-:-:S05]  /*15a0*/  UMOV UR41, URZ ;  /* 0x0000003f00297c82 */ /* 0x000fca0008000000 */
.L_x_161:
[----:B0-----:R-:W0:Y:S01]  /*15b0*/  SHFL.IDX PT, R0, R99, RZ, 0x1f ;  /* 0x00001fff63007589 */ /* 0x001e2200000e0000 */
[----:B-1----:R-:W1:Y:S01]  /*15c0*/  S2UR UR7, SR_CgaCtaId ;  /* 0x00000000000779c3 */ /* 0x002e620000008800 */
[----:B------:R-:W-:Y:S01]  /*15d0*/  UMOV UR6, 0x400 ;  /* 0x0000040000067882 */ /* 0x000fe20000000000 */
[----:B0-----:R-:W-:Y:S01]  /*15e0*/  R2UR UR4, R0 ;  /* 0x00000000000472ca */ /* 0x001fe200000e0000 */
[----:B-1----:R-:W-:-:S12]  /*15f0*/  ULEA UR6, UR7, UR6, 0x18 ;  /* 0x0000000607067291 */ /* 0x002fd8000f8ec03f */
[----:B------:R-:W-:-:S04]  /*1600*/  ULEA.HI UR5, UR4, UR4, URZ, 0x1 ;  /* 0x0000000404057291 */ /* 0x000fc8000f8f083f */
[----:B------:R-:W-:-:S04]  /*1610*/  ULOP3.LUT UR5, UR5, 0xffffe, URZ, 0xc0, !UPT ;  /* 0x000ffffe05057892 */ /* 0x000fc8000f8ec03f */
[----:B------:R-:W-:-:S03]  /*1620*/  UIADD3 UR5, UR4, -UR5, URZ ;  /* 0x8000000504057290 */ /* 0x000fc6000fffe03f */
[----:B------:R-:W-:Y:S01]  /*1630*/  ULDC UR4, c[0x0][0x28c] ;  /* 0x0000a30000047ab9 */ /* 0x000fe20000000800 */
[----:B------:R-:W-:Y:S01]  /*1640*/  ULEA UR5, UR5, UR6, 0xc ;  /* 0x0000000605057291 */ /* 0x000fe2000f8e603f */
[----:B------:R-:W-:-:S03]  /*1650*/  ISETP.LT.AND P0, PT, RZ, UR4, PT ;  /* 0x00000004ff007c0c */ /* 0x000fc6000bf01270 */
[----:B------:R-:W-:-:S04]  /*1660*/  UIADD3 UR5, UR5, 0x180, URZ ;  /* 0x0000018005057890 */ /* 0x000fc8000fffe03f */
[----:B------:R-:W-:-:S04]  /*1670*/  USHF.R.U32.HI UR5, URZ, 0x4, UR5 ;  /* 0x000000043f057899 */ /* 0x000fc80008011605 */
[----:B------:R-:W-:-:S04]  /*1680*/  ULOP3.LUT UR5, UR5, 0x3fff, URZ, 0xc0, !UPT ;  /* 0x00003fff05057892 */ /* 0x000fc8000f8ec03f */
[----:B------:R-:W-:Y:S01]  /*1690*/  ULOP3.LUT UR45, UR5, 0x10000, URZ, 0xfc, !UPT ;  /* 0x00010000052d7892 */ /* 0x000fe2000f8efc3f */
[----:B--2345:R-:W-:Y:S11]  /*16a0*/  @P0 BRA `(.L_x_18) ;  /* 0x0000000000400947 */ /* 0x03cff60003800000 */
[----:B------:R-:W-:Y:S01]  /*16b0*/  MOV R0, 0x0 ;  /* 0x0000000000007802 */ /* 0x000fe20000000f00 */
[----:B------:R-:W-:Y:S01]  /*16c0*/  ULDC.64 UR4, c[0x4][0x68] ;  /* 0x01001a0000047ab9 */ /* 0x000fe20000000a00 */
[----:B------:R-:W-:Y:S01]  /*16d0*/  ULDC.64 UR6, c[0x4][0x8] ;  /* 0x0100020000067ab9 */ /* 0x000fe20000000a00 */
[----:B------:R-:W-:Y:S01]  /*16e0*/  IMAD.U32 R4, RZ, RZ, UR4 ;  /* 0x00000004ff047e24 */ /* 0x000fe2000f8e00ff */
[----:B------:R0:W1:Y:S01]  /*16f0*/  LDC.64 R14, c[0x4][R0] ;  /* 0x01000000000e7b82 */ /* 0x0000620000000a00 */
[----:B------:R-:W-:Y:S01]  /*1700*/  IMAD.U32 R5, RZ, RZ, UR5 ;  /* 0x00000005ff057e24 */ /* 0x000fe2000f8e00ff */
[----:B------:R-:W-:Y:S01]  /*1710*/  ULDC.64 UR4, c[0x4][0x70] ;  /* 0x01001c0000047ab9 */ /* 0x000fe20000000a00 */
[----:B------:R-:W-:Y:S02]  /*1720*/  IMAD.U32 R10, RZ, RZ, UR6 ;  /* 0x00000006ff0a7e24 */ /* 0x000fe4000f8e00ff */
[----:B------:R-:W-:Y:S02]  /*1730*/  IMAD.U32 R6, RZ, RZ, UR4 ;  /* 0x00000004ff067e24 */ /* 0x000fe4000f8e00ff */
[----:B------:R-:W-:-:S02]  /*1740*/  IMAD.U32 R7, RZ, RZ, UR5 ;  /* 0x00000005ff077e24 */ /* 0x000fc4000f8e00ff */
[----:B------:R-:W-:Y:S02]  /*1750*/  IMAD.U32 R11, RZ, RZ, UR7 ;  /* 0x00000007ff0b7e24 */ /* 0x000fe4000f8e00ff */
[----:B------:R-:W-:Y:S02]  /*1760*/  IMAD.MOV.U32 R8, RZ, RZ, 0x1e1 ;  /* 0x000001e1ff087424 */ /* 0x000fe400078e00ff */
[----:B------:R-:W-:Y:S02]  /*1770*/  IMAD.MOV.U32 R12, RZ, RZ, 0x1 ;  /* 0x00000001ff0c7424 */ /* 0x000fe400078e00ff */
[----:B0-----:R-:W-:-:S07]  /*1780*/  IMAD.MOV.U32 R13, RZ, RZ, RZ ;  /* 0x000000ffff0d7224 */ /* 0x001fce00078e00ff */
[----:B------:R-:W-:-:S07]  /*1790*/  LEPC R20, `(.L_x_18) ;  /* 0x000000001014794e */ /* 0x000fce0000000000 */
[----:B-1---5:R-:W-:Y:S05]  /*17a0*/  CALL.ABS.NOINC R14 ;  /* 0x000000000e007343 */ /* 0x022fea0003c00000 */
.L_x_18:
[----:B------:R-:W-:-:S13]  /*17b0*/  ISETP.NE.AND P0, PT, R114, 0x3, PT ;  /* 0x000000037200780c */ /* 0x000fda0003f05270 */
[----:B------:R-:W-:Y:S05]  /*17c0*/  @!P0 BRA `(.L_x_19) ;  /* 0x0000000000048947 */ /* 0x000fea0003800000 */
[----:B------:R-:W-:Y:S01]  /*17d0*/  BPT.TRAP 0x1 ;  /* 0x000000040000795c */ /* 0x000fe20000300000 */
.L_x_19:
[----:B------:R-:W0:Y:S01]  /*17e0*/  S2UR UR5, SR_CgaCtaId ;  /* 0x00000000000579c3 */ /* 0x000e220000008800 */
[----:B------:R-:W-:Y:S01]  /*17f0*/  UMOV UR4, 0x400 ;  /* 0x0000040000047882 */ /* 0x000fe20000000000 */
[----:B------:R-:W-:Y:S02]  /*1800*/  IMAD.U32 R0, RZ, RZ, UR40 ;  /* 0x00000028ff007e24 */ /* 0x000fe4000f8e00ff */
[----:B------:R-:W-:-:S03]  /*1810*/  IMAD.U32 R3, RZ, RZ, UR41 ;  /* 0x00000029ff037e24 */ /* 0x000fc6000f8e00ff */
[----:B------:R-:W-:Y:S01]  /*1820*/  SHF.L.U32 R0, R0, 0x1f, RZ ;  /* 0x0000001f00007819 */ /* 0x000fe200000006ff */
[----:B0-----:R-:W-:-:S06]  /*1830*/  ULEA UR4, UR5, UR4, 0x18 ;  /* 0x0000000405047291 */ /* 0x001fcc000f8ec03f */
[----:B------:R-:W-:-:S04]  /*1840*/  IMAD.U32 R6, RZ, RZ, UR4 ;  /* 0x00000004ff067e24 */ /* 0x000fc8000f8e00ff */
[----:B------:R-:W-:-:S04]  /*1850*/  IMAD R3, R3, 0x8, R6 ;  /* 0x0000000803037824 */ /* 0x000fc800078e0206 */
[----:B------:R0:W1:Y:S01]  /*1860*/  SYNCS.PHASECHK.TRANS64.TRYWAIT P1, [R3+URZ], R0 ;  /* 0x00000000030075a7 */ /* 0x000062000802017f */
[----:B------:R-:W-:Y:S05]  /*1870*/  @!P0 BRA `(.L_x_20) ;  /* 0x0000000000048947 */ /* 0x000fea0003800000 */
[----:B------:R-:W-:Y:S01]  /*1880*/  BPT.TRAP 0x1 ;  /* 0x000000040000795c */ /* 0x000fe20000300000 */
.L_x_20:
[----:B------:R-:W-:-:S05]  /*1890*/  IMAD.U32 R4, RZ, RZ, UR44 ;  /* 0x0000002cff047e24 */ /* 0x000fca000f8e00ff */
[----:B------:R-:W-:Y:S01]  /*18a0*/  ISETP.GE.AND P2, PT, R4, 0x1, PT ;  /* 0x000000010400780c */ /* 0x000fe20003f46270 */
[----:B-1----:R-:W-:-:S12]  /*18b0*/  @P1 BRA `(.L_x_21) ;  /* 0x0000000000081947 */ /* 0x002fd80003800000 */
[----:B------:R-:W1:Y:S02]  /*18c0*/  SYNCS.PHASECHK.TRANS64.TRYWAIT P1, [R3+URZ], R0 ;  /* 0x00000000030075a7 */ /* 0x000e64000802017f */
[----:B-1----:R-:W-:Y:S05]  /*18d0*/  @!P1 BRA `(.L_x_22) ;  /* 0x0000007400949947 */ /* 0x002fea0003800000 */
.L_x_21:
[----:B------:R-:W-:Y:S05]  /*18e0*/  WARPSYNC.ALL ;  /* 0x0000000000007948 */ /* 0x000fea0003800000 */
[----:B------:R-:W-:Y:S01]  /*18f0*/  R2UR UR4, R6 ;  /* 0x00000000060472ca */ /* 0x000fe200000e0000 */
[----:B------:R-:W-:Y:S01]  /*1900*/  ULEA UR6, UR41, UR45, 0xa ;  /* 0x0000002d29067291 */ /* 0x000fe2000f8e503f */
[----:B------:R-:W-:Y:S01]  /*1910*/  WARPGROUP.ARRIVE ;  /* 0x00000000000079c5 */ /* 0x000fe20000000000 */
[----:B------:R-:W-:Y:S01]  /*1920*/  UMOV UR9, 0x80000020 ;  /* 0x8000002000097882 */ /* 0x000fe20000000000 */
[----:B------:R-:W-:Y:S01]  /*1930*/  UMOV UR11, 0x80000020 ;  /* 0x80000020000b7882 */ /* 0x000fe20000000000 */
[----:B------:R-:W-:-:S03]  /*1940*/  UIADD3 UR7, UR6, 0x200, URZ ;  /* 0x0000020006077890 */ /* 0x000fc6000fffe03f */
[----:B------:R-:W-:-:S05]  /*1950*/  UMOV UR8, UR6 ;  /* 0x0000000600087c82 */ /* 0x000fca0008000000 */
[----:B------:R-:W-:-:S04]  /*1960*/  UIADD3 UR4, UR4, 0x2c180, URZ ;  /* 0x0002c18004047890 */ /* 0x000fc8000fffe03f */
[----:B------:R-:W-:-:S04]  /*1970*/  USHF.R.U32.HI UR4, URZ, 0x4, UR4 ;  /* 0x000000043f047899 */ /* 0x000fc80008011604 */
[----:B------:R-:W-:-:S04]  /*1980*/  ULOP3.LUT UR4, UR4, 0x3fff, URZ, 0xc0, !UPT ;  /* 0x00003fff04047892 */ /* 0x000fc8000f8ec03f */
[----:B------:R-:W-:-:S04]  /*1990*/  ULOP3.LUT UR4, UR4, 0x10000, URZ, 0xfc, !UPT ;  /* 0x0001000004047892 */ /* 0x000fc8000f8efc3f */
[----:B------:R-:W-:-:S07]  /*19a0*/  ULEA UR5, UR41, UR4, 0x8 ;  /* 0x0000000429057291 */ /* 0x000fce000f8e403f */
[----:B------:R-:W-:Y:S02]  /*19b0*/  UMOV UR10, UR5 ;  /* 0x00000005000a7c82 */ /* 0x000fe40008000000 */
[----:B------:R-:W-:Y:S01]  /*19c0*/  HGMMA.64x64x16.F32 R56, gdesc[UR8], RZ, !UPT, gsb0 ;  /* 0x00e00000083879f0 */ /* 0x000fe2000c0008ff */
[----:B------:R-:W-:Y:S01]  /*19d0*/  UMOV UR8, UR7 ;  /* 0x0000000700087c82 */ /* 0x000fe20008000000 */
[----:B------:R-:W-:Y:S01]  /*19e0*/  UMOV UR9, 0x80000020 ;  /* 0x8000002000097882 */ /* 0x000fe20000000000 */
[----:B------:R-:W-:Y:S02]  /*19f0*/  WARPGROUP.DEPBAR.LE gsb0, 0x0 ;  /* 0x00008000000079c5 */ /* 0x000fe40000010000 */
[----:B------:R-:W-:-:S06]  /*1a00*/  WARPGROUP.ARRIVE ;  /* 0x00000000000079c5 */ /* 0x000fcc0000000000 */
[----:B------:R-:W-:Y:S01]  /*1a10*/  HGMMA.64x64x16.F32 R24, gdesc[UR8], RZ, !UPT, gsb0 ;  /* 0x00e00000081879f0 */ /* 0x000fe2000c0008ff */
[----:B------:R-:W-:Y:S02]  /*1a20*/  UIADD3 UR8, UR6, 0x2, URZ ;  /* 0x0000000206087890 */ /* 0x000fe4000fffe03f */
[----:B------:R-:W-:Y:S01]  /*1a30*/  UIADD3 UR10, UR5, 0x2, URZ ;  /* 0x00000002050a7890 */ /* 0x000fe2000fffe03f */
[----:B------:R-:W-:Y:S01]  /*1a40*/  UMOV UR9, 0x80000020 ;  /* 0x8000002000097882 */ /* 0x000fe20000000000 */
[----:B------:R-:W-:Y:S01]  /*1a50*/  UMOV UR11, 0x80000020 ;  /* 0x80000020000b7882 */ /* 0x000fe20000000000 */
[----:B------:R-:W-:Y:S01]  /*1a60*/  UIADD3 UR6, UR6, 0x202, URZ ;  /* 0x0000020206067890 */ /* 0x000fe2000fffe03f */
[----:B------:R-:W-:Y:S02]  /*1a70*/  WARPGROUP.DEPBAR.LE gsb0, 0x0 ;  /* 0x00008000000079c5 */ /* 0x000fe40000010000 */
[----:B------:R-:W-:-:S06]  /*1a80*/  WARPGROUP.ARRIVE ;  /* 0x00000000000079c5 */ /* 0x000fcc0000000000 */
[----:B------:R-:W-:Y:S01]  /*1a90*/  HGMMA.64x64x16.F32 R56, gdesc[UR8], R56, gsb0 ;  /* 0x00e00000083879f0 */ /* 0x000fe20008000838 */
[----:B------:R-:W-:Y:S01]  /*1aa0*/  UMOV UR8, UR6 ;  /* 0x0000000600087c82 */ /* 0x000fe20008000000 */
[----:B------:R-:W-:Y:S01]  /*1ab0*/  UMOV UR9, 0x80000020 ;  /* 0x8000002000097882 */ /* 0x000fe20000000000 */
[----:B------:R-:W-:Y:S02]  /*1ac0*/  WARPGROUP.DEPBAR.LE gsb0, 0x0 ;  /* 0x00008000000079c5 */ /* 0x000fe40000010000 */
[----:B------:R-:W-:-:S06]  /*1ad0*/  WARPGROUP.ARRIVE ;  /* 0x00000000000079c5 */ /* 0x000fcc0000000000 */
[----:B------:R-:W-:Y:S03]  /*1ae0*/  HGMMA.64x64x16.F32 R24, gdesc[UR8], R24, gsb0 ;  /* 0x00e00000081879f0 */ /* 0x000fe60008000818 */
[----:B------:R-:W-:Y:S02]  /*1af0*/  WARPGROUP.DEPBAR.LE gsb0, 0x0 ;  /* 0x00008000000079c5 */ /* 0x000fe40000010000 */
[----:B------:R-:W-:Y:S05]  /*1b00*/  @!P2 BRA `(.L_x_23) ;  /* 0x000000040020a947 */ /* 0x000fea0003800000 */
[----:B------:R-:W-:Y:S01]  /*1b10*/  UIADD3 UR5, UR41, 0x1, URZ ;  /* 0x0000000129057890 */ /* 0x000fe2000fffe03f */
[----:B01----:R-:W-:Y:S02]  /*1b20*/  IMAD.U32 R0, RZ, RZ, UR44 ;  /* 0x0000002cff007e24 */ /* 0x003fe4000f8e00ff */
[----:B------:R-:W-:Y:S01]  /*1b30*/  IMAD.U32 R3, RZ, RZ, UR41 ;  /* 0x00000029ff037e24 */ /* 0x000fe2000f8e00ff */
[----:B------:R-:W-:-:S04]  /*1b40*/  UISETP.NE.AND UP0, UPT, UR5, 0xb, UPT ;  /* 0x0000000b0500788c */ /* 0x000fc8000bf05270 */
[----:B------:R-:W-:Y:S02]  /*1b50*/  USEL UR6, URZ, 0x1, UP0 ;  /* 0x000000013f067887 */ /* 0x000fe40008000000 */
[----:B------:R-:W-:Y:S02]  /*1b60*/  USEL UR5, UR5, URZ, UP0 ;  /* 0x0000003f05057287 */ /* 0x000fe40008000000 */
[----:B------:R-:W-:-:S06]  /*1b70*/  ULOP3.LUT UR6, UR40, UR6, URZ, 0x3c, !UPT ;  /* 0x0000000628067292 */ /* 0x000fcc000f8e3c3f */
[----:B------:R-:W-:-:S07]  /*1b80*/  IMAD.U32 R7, RZ, RZ, UR6 ;  /* 0x00000006ff077e24 */ /* 0x000fce000f8e00ff */
.L_x_30:
[----:B------:R-:W-:Y:S05]  /*1b90*/  @!P0 BRA `(.L_x_24) ;  /* 0x0000000000048947 */ /* 0x000fea0003800000 */
[----:B------:R-:W-:Y:S01]  /*1ba0*/  BPT.TRAP 0x1 ;  /* 0x000000040000795c */ /* 0x000fe20000300000 */
.L_x_24:
[----:B------:R-:W0:Y:S01]  /*1bb0*/  S2UR UR7, SR_CgaCtaId ;  /* 0x00000000000779c3 */ /* 0x000e220000008800 */
[----:B------:R-:W-:Y:S01]  /*1bc0*/  UMOV UR6, 0x400 ;  /* 0x0000040000067882 */ /* 0x000fe20000000000 */
[----:B------:R-:W-:Y:S01]  /*1bd0*/  IMAD.U32 R5, RZ, RZ, UR5 ;  /* 0x00000005ff057e24 */ /* 0x000fe2000f8e00ff */
[----:B------:R-:W-:Y:S01]  /*1be0*/  SHF.L.U32 R4, R7, 0x1f, RZ ;  /* 0x0000001f07047819 */ /* 0x000fe200000006ff */
[----:B0-----:R-:W-:-:S06]  /*1bf0*/  ULEA UR6, UR7, UR6, 0x18 ;  /* 0x0000000607067291 */ /* 0x001fcc000f8ec03f */
[----:B------:R-:W-:-:S04]  /*1c00*/  IMAD.U32 R6, RZ, RZ, UR6 ;  /* 0x00000006ff067e24 */ /* 0x000fc8000f8e00ff */
[----:B------:R-:W-:-:S04]  /*1c10*/  IMAD R5, R5, 0x8, R6 ;  /* 0x0000000805057824 */ /* 0x000fc800078e0206 */
[----:B------:R0:W1:Y:S01]  /*1c20*/  SYNCS.PHASECHK.TRANS64.TRYWAIT P1, [R5+URZ], R4 ;  /* 0x00000004050075a7 */ /* 0x000062000802017f */
[----:B------:R-:W-:Y:S05]  /*1c30*/  @!P0 BRA `(.L_x_25) ;  /* 0x0000000000048947 */ /* 0x000fea0003800000 */
[----:B------:R-:W-:Y:S01]  /*1c40*/  BPT.TRAP 0x1 ;  /* 0x000000040000795c */ /* 0x000fe20000300000 */
.L_x_25:
[----:B-1----:R-:W-:Y:S05]  /*1c50*/  @P1 BRA `(.L_x_26) ;  /* 0x0000000000081947 */ /* 0x002fea0003800000 */
[----:B------:R-:W1:Y:S02]  /*1c60*/  SYNCS.PHASECHK.TRANS64.TRYWAIT P1, [R5+URZ], R4 ;  /* 0x00000004050075a7 */ /* 0x000e64000802017f */
[----:B-1----:R-:W-:Y:S05]  /*1c70*/  @!P1 BRA `(.L_x_27) ;  /* 0x0000007000c09947 */ /* 0x002fea0003800000 */
.L_x_26:
[----:B------:R-:W-:Y:S01]  /*1c80*/  ULEA UR6, UR5, UR4, 0x8 ;  /* 0x0000000405067291 */ /* 0x000fe2000f8e403f */
[----:B------:R-:W-:Y:S01]  /*1c90*/  WARPGROUP.ARRIVE ;  /* 0x00000000000079c5 */ /* 0x000fe20000000000 */
[----:B------:R-:W-:Y:S01]  /*1ca0*/  ULEA UR7, UR5, UR45, 0xa ;  /* 0x0000002d05077291 */ /* 0x000fe2000f8e503f */
[----:B------:R-:W-:Y:S01]  /*1cb0*/  UMOV UR11, 0x80000020 ;  /* 0x80000020000b7882 */ /* 0x000fe20000000000 */
[----:B------:R-:W-:Y:S02]  /*1cc0*/  UMOV UR9, 0x80000020 ;  /* 0x8000002000097882 */ /* 0x000fe40000000000 */
[----:B------:R-:W-:Y:S01]  /*1cd0*/  UIADD3 UR12, UR7, 0x200, URZ ;  /* 0x00000200070c7890 */ /* 0x000fe2000fffe03f */
[----:B------:R-:W-:Y:S02]  /*1ce0*/  UMOV UR10, UR6 ;  /* 0x00000006000a7c82 */ /* 0x000fe40008000000 */
[----:B------:R-:W-:Y:S02]  /*1cf0*/  UMOV UR8, UR7 ;  /* 0x0000000700087c82 */ /* 0x000fe40008000000 */
[----:B------:R-:W-:Y:S01]  /*1d00*/  HGMMA.64x64x16.F32 R56, gdesc[UR8], R56, gsb0 ;  /* 0x00e00000083879f0 */ /* 0x000fe20008000838 */
[----:B------:R-:W-:Y:S01]  /*1d10*/  UMOV UR9, 0x80000020 ;  /* 0x8000002000097882 */ /* 0x000fe20000000000 */
[----:B------:R-:W-:Y:S01]  /*1d20*/  UMOV UR8, UR12 ;  /* 0x0000000c00087c82 */ /* 0x000fe20008000000 */
[----:B------:R-:W-:-:S02]  /*1d30*/  WARPGROUP.DEPBAR.LE gsb0, 0x0 ;  /* 0x00008000000079c5 */ /* 0x000fc40000010000 */
[----:B------:R-:W-:-:S06]  /*1d40*/  WARPGROUP.ARRIVE ;  /* 0x00000000000079c5 */ /* 0x000fcc0000000000 */
[----:B------:R-:W-:Y:S01]  /*1d50*/  HGMMA.64x64x16.F32 R24, gdesc[UR8], R24, gsb0 ;  /* 0x00e00000081879f0 */ /* 0x000fe20008000818 */
        /* <DEDUP_REMOVED lines=15> */
[----:B------:R-:W-:Y:S01]  /*1e50*/  BPT.TRAP 0x1 ;  /* 0x000000040000795c */ /* 0x000fe20000300000 */
.L_x_28:
[----:B------:R-:W-:-:S13]  /*1e60*/  ISETP.NE.AND P1, PT, R22, RZ, PT ;  /* 0x000000ff1600720c */ /* 0x000fda0003f25270 */
[----:B01----:R-:W-:-:S04]  /*1e70*/  @P1 IMAD R4, R3, 0x8, R6 ;  /* 0x0000000803041824 */ /* 0x003fc800078e0206 */
[----:B------:R-:W-:-:S05]  /*1e80*/  @P1 VIADD R4, R4, 0x58 ;  /* 0x0000005804041836 */ /* 0x000fca0000000000 */
[----:B------:R-:W-:-:S04]  /*1e90*/  @P1 PRMT R4, R19, 0x654, R4 ;  /* 0x0000065413041816 */ /* 0x000fc80000000004 */
[----:B------:R0:W-:Y:S01]  /*1ea0*/  @P1 SYNCS.ARRIVE.TRANS64.RED.A1T0 RZ, [R4+URZ], RZ ;  /* 0x000000ff04ff19a7 */ /* 0x0001e2000810043f */
[----:B------:R-:W-:-:S13]  /*1eb0*/  ISETP.GT.U32.AND P1, PT, R18, 0x1, PT ;  /* 0x000000011200780c */ /* 0x000fda0003f24070 */
[----:B0-----:R-:W-:Y:S05]  /*1ec0*/  @P1 BRA `(.L_x_29) ;  /* 0x0000000000041947 */ /* 0x001fea0003800000 */
[----:B------:R-:W-:Y:S01]  /*1ed0*/  BPT.TRAP 0x1 ;  /* 0x000000040000795c */ /* 0x000fe20000300000 */
.L_x_29:
[----:B------:R-:W-:Y:S01]  /*1ee0*/  UIADD3 UR5, UR5, 0x1, URZ ;  /* 0x0000000105057890 */ /* 0x000fe2000fffe03f */
[C---:B------:R-:W-:Y:S01]  /*1ef0*/  ISETP.GT.AND P2, PT, R0.reuse, 0x1, PT ;  /* 0x000000010000780c */ /* 0x040fe20003f44270 */
[----:B------:R-:W-:Y:S02]  /*1f00*/  VIADD R3, R3, 0x1 ;  /* 0x0000000103037836 */ /* 0x000fe40000000000 */
[----:B------:R-:W-:Y:S01]  /*1f10*/  UISETP.NE.AND UP0, UPT, UR5, 0xb, UPT ;  /* 0x0000000b0500788c */ /* 0x000fe2000bf05270 */
[----:B------:R-:W-:Y:S02]  /*1f20*/  VIADD R0, R0, 0xffffffff ;  /* 0xffffffff00007836 */ /* 0x000fe40000000000 */
[C---:B------:R-:W-:Y:S01]  /*1f30*/  ISETP.NE.AND P1, PT, R3.reuse, 0xb, PT ;  /* 0x0000000b0300780c */ /* 0x040fe20003f25270 */
[----:B------:R-:W-:Y:S02]  /*1f40*/  USEL UR6, URZ, 0x1, UP0 ;  /* 0x000000013f067887 */ /* 0x000fe40008000000 */
[----:B------:R-:W-:Y:S01]  /*1f50*/  USEL UR5, UR5, URZ, UP0 ;  /* 0x0000003f05057287 */ /* 0x000fe20008000000 */
[----:B------:R-:W-:-:S03]  /*1f60*/  SEL R3, R3, RZ, P1 ;  /* 0x000000ff03037207 */ /* 0x000fc60000800000 */
[----:B------:R-:W-:Y:S01]  /*1f70*/  LOP3.LUT R7, R7, UR6, RZ, 0x3c, !PT ;  /* 0x0000000607077c12 */ /* 0x000fe2000f8e3cff */
[----:B------:R-:W-:Y:S07]  /*1f80*/  @P2 BRA `(.L_x_30) ;  /* 0xfffffffc00002947 */ /* 0x000fee000383ffff */
.L_x_23:
[----:B01----:R-:W0:Y:S02]  /*1f90*/  LDC R0, c[0x0][0x28c] ;  /* 0x0000a300ff007b82 */ /* 0x003e240000000800 */
[----:B0-----:R-:W-:-:S13]  /*1fa0*/  ISETP.GE.AND P1, PT, R0, 0x1, PT ;  /* 0x000000010000780c */ /* 0x001fda0003f26270 */
[----:B------:R-:W-:Y:S05]  /*1fb0*/  @!P1 BRA `(.L_x_31) ;  /* 0x0000000000449947 */ /* 0x000fea0003800000 */
[----:B------:R-:W-:Y:S05]  /*1fc0*/  @!P0 BRA `(.L_x_32) ;  /* 0x0000000000048947 */ /* 0x000fea0003800000 */
[----:B------:R-:W-:Y:S01]  /*1fd0*/  BPT.TRAP 0x1 ;  /* 0x000000040000795c */ /* 0x000fe20000300000 */
.L_x_32:
[----:B------:R-:W-:-:S13]  /*1fe0*/  ISETP.NE.AND P0, PT, R22, RZ, PT ;  /* 0x000000ff1600720c */ /* 0x000fda0003f05270 */
[----:B------:R-:W-:-:S05]  /*1ff0*/  VOTEU.ANY UP0, P0 ;  /* 0x00000000003f7886 */ /* 0x000fca0000000100 */
[----:B------:R-:W-:-:S06]  /*2000*/  @UP0 UIADD3 UR4, UR44, UR41, URZ ;  /* 0x000000292c040290 */ /* 0x000fcc000fffe03f */
[----:B------:R-:W-:Y:S02]  /*2010*/  IMAD.U32 R4, RZ, RZ, UR4 ;  /* 0x00000004ff047e24 */ /* 0x000fe4000f8e00ff */
[----:B------:R-:W-:Y:S02]  /*2020*/  IMAD.U32 R3, RZ, RZ, UR4 ;  /* 0x00000004ff037e24 */ /* 0x000fe4000f8e00ff */
[----:B------:R-:W-:-:S05]  /*2030*/  @P0 IMAD.WIDE.U32 R4, R4, -0x45d1745d, RZ ;  /* 0xba2e8ba304040825 */ /* 0x000fca00078e00ff */
[----:B------:R-:W-:-:S05]  /*2040*/  @P0 SHF.R.U32.HI R0, RZ, 0x3, R5 ;  /* 0x00000003ff000819 */ /* 0x000fca0000011605 */
[----:B------:R-:W-:-:S04]  /*2050*/  @P0 IMAD R0, R0, -0xb, R3 ;  /* 0xfffffff500000824 */ /* 0x000fc800078e0203 */
[----:B------:R-:W-:-:S04]  /*2060*/  @P0 IMAD R0, R0, 0x8, R6 ;  /* 0x0000000800000824 */ /* 0x000fc800078e0206 */
[----:B------:R-:W-:-:S05]  /*2070*/  @P0 VIADD R0, R0, 0x58 ;  /* 0x0000005800000836 */ /* 0x000fca0000000000 */
[----:B------:R-:W-:-:S04]  /*2080*/  @P0 PRMT R0, R19, 0x654, R0 ;  /* 0x0000065413000816 */ /* 0x000fc80000000000 */
[----:B------:R0:W-:Y:S01]  /*2090*/  @P0 SYNCS.ARRIVE.TRANS64.RED.A1T0 RZ, [R0+URZ], RZ ;  /* 0x000000ff00ff09a7 */ /* 0x0001e2000810043f */
[----:B------:R-:W-:-:S13]  /*20a0*/  ISETP.GT.U32.AND P0, PT, R18, 0x1, PT ;  /* 0x000000011200780c */ /* 0x000fda0003f04070 */
[----:B0-----:R-:W-:Y:S05]  /*20b0*/  @P0 BRA `(.L_x_31) ;  /* 0x0000000000040947 */ /* 0x001fea0003800000 */
[----:B------:R-:W-:Y:S01]  /*20c0*/  BPT.TRAP 0x1 ;  /* 0x000000040000795c */ /* 0x000fe20000300000 */
.L_x_31:
[----:B------:R-:W-:Y:S01]  /*20d0*/  IMAD.SHL.U32 R102, R102, 0x40, RZ ;  /* 0x0000004066667824 */ /* 0x000fe200078e00ff */
[----:B------:R-:W-:Y:S01]  /*20e0*/  UIADD3 UR41, UR43, UR41, URZ ;  /* 0x000000292b297290 */ /* 0x000fe2000fffe03f */
[----:B------:R-:W-:Y:S01]  /*20f0*/  SHF.R.S32.HI R11, RZ, 0x1f, R23 ;  /* 0x0000001fff0b7819 */ /* 0x000fe20000011417 */
[----:B------:R-:W-:Y:S01]  /*2100*/  ULDC UR7, c[0x0][0x288] ;  /* 0x0000a20000077ab9 */ /* 0x000fe20000000800 */
[----:B------:R-:W-:Y:S01]  /*2110*/  IMAD.SHL.U32 R6, R109, 0x100, RZ ;  /* 0x000001006d067824 */ /* 0x000fe200078e00ff */
[C---:B------:R-:W-:Y:S01]  /*2120*/  LOP3.LUT R8, R102.reuse, 0x6, R98, 0xf8, !PT ;  /* 0x0000000666087812 */ /* 0x040fe200078ef862 */
[----:B------:R-:W-:Y:S01]  /*2130*/  UISETP.GT.U32.AND UP0, UPT, UR41, 0xa, UPT ;  /* 0x0000000a2900788c */ /* 0x000fe2000bf04070 */
[----:B------:R-:W-:Y:S01]  /*2140*/  ISETP.GE.AND P0, PT, R102, UR7, PT ;  /* 0x0000000766007c0c */ /* 0x000fe2000bf06270 */
[----:B------:R-:W-:Y:S01]  /*2150*/  ULDC.64 UR4, c[0x0][0x5d0] ;  /* 0x0001740000047ab9 */ /* 0x000fe20000000a00 */
[----:B------:R-:W-:Y:S01]  /*2160*/  SHF.R.S32.HI R9, RZ, 0x1f, R8 ;  /* 0x0000001fff097819 */ /* 0x000fe20000011408 */
[----:B------:R-:W-:Y:S01]  /*2170*/  ULDC UR10, c[0x0][0x284] ;  /* 0x0000a100000a7ab9 */ /* 0x000fe20000000800 */
[----:B------:R-:W-:Y:S01]  /*2180*/  IMAD R0, R11, UR4, RZ ;  /* 0x000000040b007c24 */ /* 0x000fe2000f8e02ff */
[----:B------:R-:W-:Y:S01]  /*2190*/  UISETP.LT.U32.AND UP0, UPT, UR43, 0xb, UP0 ;  /* 0x0000000b2b00788c */ /* 0x000fe20008701070 */
[----:B------:R-:W-:Y:S01]  /*21a0*/  ISETP.GE.OR P0, PT, R6, UR10, P0 ;  /* 0x0000000a06007c0c */ /* 0x000fe20008706670 */
[----:B------:R-:W-:Y:S01]  /*21b0*/  UISETP.GE.U32.AND UP1, UPT, UR43, 0xb, UPT ;  /* 0x0000000b2b00788c */ /* 0x000fe2000bf26070 */
[C---:B------:R-:W-:Y:S01]  /*21c0*/  IMAD R3, R23.reuse, UR5, R0 ;  /* 0x0000000517037c24 */ /* 0x040fe2000f8e0200 */
[----:B------:R-:W-:Y:S01]  /*21d0*/  USEL UR6, URZ, 0x1, !UP0 ;  /* 0x000000013f067887 */ /* 0x000fe2000c000000 */
[----:B------:R-:W-:Y:S01]  /*21e0*/  IMAD.WIDE.U32 R4, R23, UR4, R8 ;  /* 0x0000000417047c25 */ /* 0x000fe2000f8e0008 */
[----:B------:R-:W-:Y:S01]  /*21f0*/  UIMAD.WIDE.U32 UR4, UR41, -0x45d1745d, URZ ;  /* 0xba2e8ba3290478a5 */ /* 0x000fe2000f8e003f */
[----:B------:R-:W-:-:S02]  /*2200*/  ULDC.64 UR8, c[0x0][0x5c8] ;  /* 0x0001720000087ab9 */ /* 0x000fc40000000a00 */
[----:B------:R-:W-:Y:S01]  /*2210*/  IMAD.WIDE R108, R109, 0x100, R88 ;  /* 0x000001006d6c7825 */ /* 0x000fe200078e0258 */
[----:B------:R-:W-:Y:S02]  /*2220*/  USHF.R.U32.HI UR4, URZ, 0x3, UR5 ;  /* 0x000000033f047899 */ /* 0x000fe40008011605 */
[----:B------:R-:W-:Y:S01]  /*2230*/  ULOP3.LUT UR40, UR40, UR6, URZ, 0x3c, !UPT ;  /* 0x0000000628287292 */ /* 0x000fe2000f8e3c3f */
[----:B------:R-:W-:Y:S01]  /*2240*/  IMAD R7, R109, UR8, RZ ;  /* 0x000000086d077c24 */ /* 0x000fe2000f8e02ff */
[----:B------:R-:W-:Y:S01]  /*2250*/  UIMAD UR41, UR4, -0xb, UR41 ;  /* 0xfffffff5042978a4 */ /* 0x000fe2000f8e0229 */
[----:B------:R-:W-:Y:S01]  /*2260*/  IMAD.IADD R5, R5, 0x1, R3 ;  /* 0x0000000105057824 */ /* 0x000fe200078e0203 */
[----:B------:R-:W-:Y:S01]  /*2270*/  @UP1 ULOP3.LUT UR40, UR40, 0x1, UR4, 0x78, !UPT ;  /* 0x0000000128281892 */ /* 0x000fe2000f8e7804 */
[C---:B------:R-:W-:Y:S02]  /*2280*/  IMAD R7, R108.reuse, UR9, R7 ;  /* 0x000000096c077c24 */ /* 0x040fe4000f8e0207 */
[----:B------:R-:W-:-:S04]  /*2290*/  IMAD.WIDE.U32 R112, R108, UR8, R4 ;  /* 0x000000086c707c25 */ /* 0x000fc8000f8e0004 */
[----:B------:R-:W-:Y:S01]  /*22a0*/  IMAD.MOV.U32 R0, RZ, RZ, -0x1 ;  /* 0xffffffffff007424 */ /* 0x000fe200078e00ff */
[----:B------:R-:W-:Y:S06]  /*22b0*/  @P0 BRA `(.L_x_33) ;  /* 0x0000004c00100947 */ /* 0x000fec0003800000 */
[----:B-----5:R-:W-:Y:S01]  /*22c0*/  FSETP.NEU.AND P1, PT, R91, RZ, PT ;  /* 0x000000ff5b00720b */ /* 0x020fe20003f2d000 */
[----:B------:R-:W-:Y:S01]  /*22d0*/  IMAD.IADD R4, R97, 0x1, -R102 ;  /* 0x0000000161047824 */ /* 0x000fe200078e0a66 */
[----:B------:R-:W-:Y:S01]  /*22e0*/  BSSY B0, `(.L_x_33) ;  /* 0x00004c1000007945 */ /* 0x000fe20003800000 */
[----:B------:R-:W-:Y:S02]  /*22f0*/  IMAD.IADD R3, R101, 0x1, -R6 ;  /* 0x0000000165037824 */ /* 0x000fe400078e0a06 */
[----:B------:R-:W-:Y:S01]  /*2300*/  IMAD.IADD R105, R113, 0x1, R7 ;  /* 0x0000000171697824 */ /* 0x000fe200078e0207 */
[----:B------:R-:W-:-:S04]  /*2310*/  ISETP.GT.AND P6, PT, R4, RZ, PT ;  /* 0x000000ff0400720c */ /* 0x000fc80003fc4270 */
[----:B------:R-:W-:-:S03]  /*2320*/  ISETP.GT.AND P0, PT, R3, RZ, P6 ;  /* 0x000000ff0300720c */ /* 0x000fc60003704270 */
[----:B------:R-:W-:Y:S10]  /*2330*/  @!P1 BRA `(.L_x_34) ;  /* 0x0000003400809947 */ /* 0x000ff40003800000 */
[----:B------:R-:W0:Y:S01]  /*2340*/  LDC.64 R14, c[0x0][0x5b8] ;  /* 0x00016e00ff0e7b82 */ /* 0x000e220000000a00 */
[----:B------:R-:W-:-:S07]  /*2350*/  ULDC.64 UR4, c[0x0][0x5c0] ;  /* 0x0001700000047ab9 */ /* 0x000fce0000000a00 */
[----:B------:R-:W1:Y:S08]  /*2360*/  LDC.64 R106, c[0x0][0x5b0] ;  /* 0x00016c00ff6a7b82 */ /* 0x000e700000000a00 */
[----:B------:R-:W2:Y:S01]  /*2370*/  LDC.64 R12, c[0x0][0x5a8] ;  /* 0x00016a00ff0c7b82 */ /* 0x000ea20000000a00 */
[-C--:B0-----:R-:W-:Y:S02]  /*2380*/  IMAD R6, R11, R14.reuse, RZ ;  /* 0x0000000e0b067224 */ /* 0x081fe400078e02ff */
[----:B------:R-:W-:-:S04]  /*2390*/  IMAD.WIDE.U32 R20, R23, R14, R8 ;  /* 0x0000000e17147225 */ /* 0x000fc800078e0008 */
[----:B------:R-:W-:Y:S02]  /*23a0*/  IMAD R115, R23, R15, R6 ;  /* 0x0000000f17737224 */ /* 0x000fe400078e0206 */
[-C--:B-1----:R-:W-:Y:S02]  /*23b0*/  IMAD R5, R109, R106.reuse, RZ ;  /* 0x0000006a6d057224 */ /* 0x082fe400078e02ff */
[----:B------:R-:W-:Y:S02]  /*23c0*/  IMAD.IADD R103, R21, 0x1, R115 ;  /* 0x0000000115677824 */ /* 0x000fe400078e0273 */
[----:B------:R-:W-:Y:S02]  /*23d0*/  IMAD.MOV.U32 R102, RZ, RZ, R20 ;  /* 0x000000ffff667224 */ /* 0x000fe400078e0014 */
[C---:B------:R-:W-:Y:S02]  /*23e0*/  IMAD R119, R108.reuse, R107, R5 ;  /* 0x0000006b6c777224 */ /* 0x040fe400078e0205 */
[----:B------:R-:W-:-:S04]  /*23f0*/  IMAD.WIDE.U32 R6, R108, R106, R102 ;  /* 0x0000006a6c067225 */ /* 0x000fc800078e0066 */
[----:B------:R-:W-:Y:S01]  /*2400*/  IMAD.IADD R5, R7, 0x1, R119 ;  /* 0x0000000107057824 */ /* 0x000fe200078e0277 */
[----:B--2---:R-:W-:-:S04]  /*2410*/  LEA R10, P1, R6, R12, 0x1 ;  /* 0x0000000c060a7211 */ /* 0x004fc800078208ff */
[----:B------:R-:W-:-:S05]  /*2420*/  LEA.HI.X R11, R6, R13, R5, 0x1, P1 ;  /* 0x0000000d060b7211 */ /* 0x000fca00008f0c05 */
[----:B------:R-:W2:Y:S01]  /*2430*/  @P0 LDG.E.LTC128B.U16 R5, desc[UR38][R10.64] ;  /* 0x000000260a050981 */ /* 0x000ea2000c1e1520 */
[----:B------:R-:W-:Y:S01]  /*2440*/  ISETP.GT.AND P4, PT, R4, 0x1, PT ;  /* 0x000000010400780c */ /* 0x000fe20003f84270 */
[----:B------:R-:W-:Y:S01]  /*2450*/  IMAD.WIDE.U32 R6, R108, R106, R8 ;  /* 0x0000006a6c067225 */ /* 0x000fe200078e0008 */
[----:B------:R-:W-:Y:S01]  /*2460*/  BSSY B1, `(.L_x_35) ;  /* 0x0000013000017945 */ /* 0x000fe20003800000 */
[----:B------:R-:W-:Y:S02]  /*2470*/  SHF.L.U64.HI R113, R106, 0x3, R107 ;  /* 0x000000036a717819 */ /* 0x000fe4000001026b */
[----:B------:R-:W-:Y:S01]  /*2480*/  IMAD.IADD R7, R119, 0x1, R7 ;  /* 0x0000000177077824 */ /* 0x000fe200078e0207 */
[----:B------:R-:W-:Y:S01]  /*2490*/  P2R R118, PR, RZ, 0x10 ;  /* 0x00000010ff767803 */ /* 0x000fe20000000000 */
[----:B------:R-:W-:-:S04]  /*24a0*/  IMAD.WIDE.U32 R110, R23, R14, R6 ;  /* 0x0000000e176e7225 */ /* 0x000fc800078e0006 */
[----:B------:R-:W-:Y:S01]  /*24b0*/  IMAD.IADD R7, R115, 0x1, R111 ;  /* 0x0000000173077824 */ /* 0x000fe200078e026f */
[----:B------:R-:W-:-:S04]  /*24c0*/  LEA R6, P2, R110, R12, 0x1 ;  /* 0x0000000c6e067211 */ /* 0x000fc800078408ff */
[----:B------:R-:W-:Y:S01]  /*24d0*/  LEA.HI.X R7, R110, R13, R7, 0x1, P2 ;  /* 0x0000000d6e077211 */ /* 0x000fe200010f0c07 */
[----:B--2---:R-:W-:-:S05]  /*24e0*/  HADD2.F32 R104, -RZ, R5.H0_H0 ;  /* 0x20000005ff687230 */ /* 0x004fca0000004100 */
[----:B------:R-:W-:Y:S01]  /*24f0*/  FMUL R15, R104, R91 ;  /* 0x0000005b680f7220 */ /* 0x000fe20000400000 */
[----:B------:R-:W-:-:S03]  /*2500*/  LEA R104, P1, R112, UR4, 0x1 ;  /* 0x0000000470687c11 */ /* 0x000fc6000f8208ff */
[----:B------:R-:W-:Y:S01]  /*2510*/  FFMA R15, R56, R90, R15 ;  /* 0x0000005a380f7223 */ /* 0x000fe2000000000f */
[----:B------:R-:W-:Y:S01]  /*2520*/  LEA.HI.X R105, R112, UR5, R105, 0x1, P1 ;  /* 0x0000000570697c11 */ /* 0x000fe200088f0c69 */
[----:B------:R-:W-:Y:S01]  /*2530*/  IMAD.SHL.U32 R112, R106, 0x8, RZ ;  /* 0x000000086a707824 */ /* 0x000fe200078e00ff */
[----:B------:R-:W-:Y:S02]  /*2540*/  ISETP.GT.AND P1, PT, R3, RZ, P4 ;  /* 0x000000ff0300720c */ /* 0x000fe40002724270 */
[----:B------:R-:W-:-:S05]  /*2550*/  F2FP.F16.F32.PACK_AB R15, RZ, R15 ;  /* 0x0000000fff0f723e */ /* 0x000fca00000000ff */
[----:B------:R0:W-:Y:S06]  /*2560*/  @P0 STG.E.U16 desc[UR38][R104.64], R15 ;  /* 0x0000000f68000986 */ /* 0x0001ec000c101526 */
[----:B------:R-:W-:Y:S05]  /*2570*/  @!P1 BRA `(.L_x_36) ;  /* 0x0000000000049947 */ /* 0x000fea0003800000 */
[----:B------:R1:W5:Y:S02]  /*2580*/  LDG.E.LTC128B.U16 R5, desc[UR38][R6.64+0x2] ;  /* 0x0000022606057981 */ /* 0x000364000c1e1520 */
.L_x_36:
[----:B------:R-:W-:Y:S05]  /*2590*/  BSYNC B1 ;  /* 0x0000000000017941 */ /* 0x000fea0003800000 */
.L_x_35:
[----:B-----5:R-:W-:Y:S01]  /*25a0*/  HADD2.F32 R10, -RZ, R5.H0_H0 ;  /* 0x20000005ff0a7230 */ /* 0x020fe20000004100 */
[----:B------:R-:W-:Y:S01]  /*25b0*/  ISETP.GT.AND P0, PT, R3, 0x8, P6 ;  /* 0x000000080300780c */ /* 0x000fe20003704270 */
[----:B------:R-:W-:Y:S01]  /*25c0*/  IMAD.WIDE.U32 R116, R108, R106, R112 ;  /* 0x0000006a6c747225 */ /* 0x000fe200078e0070 */
[----:B0-----:R-:W-:-:S03]  /*25d0*/  PRMT R15, R5, 0x7610, R15 ;  /* 0x00007610050f7816 */ /* 0x001fc6000000000f */
[----:B------:R-:W-:Y:S01]  /*25e0*/  FMUL R10, R10, R91 ;  /* 0x0000005b0a0a7220 */ /* 0x000fe20000400000 */
[----:B------:R-:W-:Y:S01]  /*25f0*/  IMAD.IADD R119, R119, 0x1, R117 ;  /* 0x0000000177777824 */ /* 0x000fe200078e0275 */
[----:B------:R-:W-:Y:S02]  /*2600*/  IADD3 R11, P2, R20, R116, RZ ;  /* 0x00000074140b7210 */ /* 0x000fe40007f5e0ff */
[----:B------:R-:W-:-:S03]  /*2610*/  FFMA R57, R57, R90, R10 ;  /* 0x0000005a39397223 */ /* 0x000fc6000000000a */
[----:B------:R-:W-:Y:S01]  /*2620*/  IMAD.X R56, R119, 0x1, R103, P2 ;  /* 0x0000000177387824 */ /* 0x000fe200010e0667 */
[C---:B------:R-:W-:Y:S02]  /*2630*/  LEA R10, P2, R11.reuse, R12, 0x1 ;  /* 0x0000000c0b0a7211 */ /* 0x040fe400078408ff */
[----:B------:R-:W-:Y:S02]  /*2640*/  F2FP.F16.F32.PACK_AB R57, RZ, R57 ;  /* 0x00000039ff39723e */ /* 0x000fe400000000ff */
[----:B------:R-:W-:Y:S01]  /*2650*/  LEA.HI.X R11, R11, R13, R56, 0x1, P2 ;  /* 0x0000000d0b0b7211 */ /* 0x000fe200010f0c38 */
[----:B------:R-:W-:Y:S01]  /*2660*/  @P1 IMAD.MOV.U32 R56, RZ, RZ, R104 ;  /* 0x000000ffff381224 */ /* 0x000fe200078e0068 */
[----:B------:R-:W-:Y:S01]  /*2670*/  PRMT R111, R57, 0x7610, R111 ;  /* 0x00007610396f7816 */ /* 0x000fe2000000006f */
[----:B------:R-:W-:-:S05]  /*2680*/  @P1 IMAD.MOV.U32 R57, RZ, RZ, R105 ;  /* 0x000000ffff391224 */ /* 0x000fca00078e0069 */
[----:B------:R0:W-:Y:S04]  /*2690*/  @P1 STG.E.U16 desc[UR38][R56.64+0x2], R111 ;  /* 0x0000026f38001986 */ /* 0x0001e8000c101526 */
[----:B------:R-:W2:Y:S01]  /*26a0*/  @P0 LDG.E.LTC128B.U16 R15, desc[UR38][R10.64] ;  /* 0x000000260a0f0981 */ /* 0x000ea2000c1e1520 */
[----:B------:R-:W-:Y:S01]  /*26b0*/  IADD3 R116, P1, R8, R116, RZ ;  /* 0x0000007408747210 */ /* 0x000fe20007f3e0ff */
[----:B------:R-:W-:Y:S01]  /*26c0*/  BSSY B1, `(.L_x_37) ;  /* 0x0000012000017945 */ /* 0x000fe20003800000 */
[----:B------:R-:W-:-:S03]  /*26d0*/  SHF.L.U64.HI R121, R92, 0x1, R95 ;  /* 0x000000015c797819 */ /* 0x000fc6000001025f */
[----:B------:R-:W-:Y:S01]  /*26e0*/  IMAD.X R117, R9, 0x1, R119, P1 ;  /* 0x0000000109757824 */ /* 0x000fe200008e0677 */
[----:B------:R-:W-:Y:S01]  /*26f0*/  ISETP.GT.AND P1, PT, R3, 0x8, P4 ;  /* 0x000000080300780c */ /* 0x000fe20002724270 */
[----:B------:R-:W-:Y:S02]  /*2700*/  IMAD.SHL.U32 R119, R92, 0x2, RZ ;  /* 0x000000025c777824 */ /* 0x000fe400078e00ff */
[----:B------:R-:W-:-:S04]  /*2710*/  IMAD.WIDE.U32 R116, R23, R14, R116 ;  /* 0x0000000e17747225 */ /* 0x000fc800078e0074 */
[----:B0-----:R-:W-:Y:S01]  /*2720*/  IMAD.IADD R57, R115, 0x1, R117 ;  /* 0x0000000173397824 */ /* 0x001fe200078e0275 */
[----:B------:R-:W-:-:S04]  /*2730*/  LEA R56, P3, R116, R12, 0x1 ;  /* 0x0000000c74387211 */ /* 0x000fc800078608ff */
[----:B------:R-:W-:Y:S01]  /*2740*/  LEA.HI.X R57, R116, R13, R57, 0x1, P3 ;  /* 0x0000000d74397211 */ /* 0x000fe200018f0c39 */
[----:B--2---:R-:W-:-:S05]  /*2750*/  HADD2.F32 R110, -RZ, R15.H0_H0 ;  /* 0x2000000fff6e7230 */ /* 0x004fca0000004100 */
[----:B------:R-:W-:Y:S01]  /*2760*/  FMUL R5, R110, R91 ;  /* 0x0000005b6e057220 */ /* 0x000fe20000400000 */
[----:B------:R-:W-:-:S03]  /*2770*/  IADD3 R110, P2, R119, R104, RZ ;  /* 0x00000068776e7210 */ /* 0x000fc60007f5e0ff */
[----:B------:R-:W-:Y:S02]  /*2780*/  FFMA R5, R58, R90, R5 ;  /* 0x0000005a3a057223 */ /* 0x000fe40000000005 */
[----:B------:R-:W-:-:S03]  /*2790*/  IMAD.X R111, R121, 0x1, R105, P2 ;  /* 0x00000001796f7824 */ /* 0x000fc600010e0669 */
[----:B------:R-:W-:-:S05]  /*27a0*/  F2FP.F16.F32.PACK_AB R5, RZ, R5 ;  /* 0x00000005ff05723e */ /* 0x000fca00000000ff */
[----:B------:R0:W-:Y:S01]  /*27b0*/  @P0 STG.E.U16 desc[UR38][R110.64], R5 ;  /* 0x000000056e000986 */ /* 0x0001e2000c101526 */
[----:B------:R-:W-:Y:S05]  /*27c0*/  @!P1 BRA `(.L_x_38) ;  /* 0x0000000000049947 */ /* 0x000fea0003800000 */
[----:B------:R2:W5:Y:S02]  /*27d0*/  LDG.E.LTC128B.U16 R15, desc[UR38][R56.64+0x2] ;  /* 0x00000226380f7981 */ /* 0x000564000c1e1520 */
.L_x_38:
[----:B------:R-:W-:Y:S05]  /*27e0*/  BSYNC B1 ;  /* 0x0000000000017941 */ /* 0x000fea0003800000 */
.L_x_37:
[----:B-----5:R-:W-:Y:S01]  /*27f0*/  HADD2.F32 R10, -RZ, R15.H0_H0 ;  /* 0x2000000fff0a7230 */ /* 0x020fe20000004100 */
[----:B------:R-:W-:Y:S01]  /*2800*/  ISETP.GT.AND P4, PT, R4, 0x8, PT ;  /* 0x000000080400780c */ /* 0x000fe20003f84270 */
[----:B------:R-:W-:Y:S01]  /*2810*/  IMAD.MOV.U32 R58, RZ, RZ, R110 ;  /* 0x000000ffff3a7224 */ /* 0x000fe200078e006e */
[----:B------:R-:W-:Y:S01]  /*2820*/  BSSY B1, `(.L_x_39) ;  /* 0x000000b000017945 */ /* 0x000fe20003800000 */
[----:B------:R-:W-:Y:S01]  /*2830*/  PRMT R116, R15, 0x7610, R116 ;  /* 0x000076100f747816 */ /* 0x000fe20000000074 */
[----:B------:R-:W-:Y:S01]  /*2840*/  FMUL R10, R10, R91 ;  /* 0x0000005b0a0a7220 */ /* 0x000fe20000400000 */
[----:B------:R-:W-:Y:S02]  /*2850*/  ISETP.GT.AND P0, PT, R3, RZ, P4 ;  /* 0x000000ff0300720c */ /* 0x000fe40002704270 */
[----:B------:R-:W-:Y:S01]  /*2860*/  P2R R117, PR, RZ, 0x10 ;  /* 0x00000010ff757803 */ /* 0x000fe20000000000 */
[----:B------:R-:W-:Y:S01]  /*2870*/  FFMA R10, R59, R90, R10 ;  /* 0x0000005a3b0a7223 */ /* 0x000fe2000000000a */
[----:B------:R-:W-:-:S04]  /*2880*/  IMAD.MOV.U32 R59, RZ, RZ, R111 ;  /* 0x000000ffff3b7224 */ /* 0x000fc800078e006f */
[----:B------:R-:W-:-:S05]  /*2890*/  F2FP.F16.F32.PACK_AB R10, RZ, R10 ;  /* 0x0000000aff0a723e */ /* 0x000fca00000000ff */
[----:B------:R3:W-:Y:S01]  /*28a0*/  @P1 STG.E.U16 desc[UR38][R58.64+0x2], R10 ;  /* 0x0000020a3a001986 */ /* 0x0007e2000c101526 */
[----:B------:R-:W-:Y:S05]  /*28b0*/  @!P0 BRA `(.L_x_40) ;  /* 0x0000000000048947 */ /* 0x000fea0003800000 */
[----:B------:R4:W5:Y:S02]  /*28c0*/  LDG.E.LTC128B.U16 R116, desc[UR38][R6.64+0x10] ;  /* 0x0000102606747981 */ /* 0x000964000c1e1520 */
.L_x_40:
[----:B------:R-:W-:Y:S05]  /*28d0*/  BSYNC B1 ;  /* 0x0000000000017941 */ /* 0x000fea0003800000 */
.L_x_39:
[----:B---3-5:R-:W-:Y:S01]  /*28e0*/  HADD2.F32 R10, -RZ, R116.H0_H0 ;  /* 0x20000074ff0a7230 */ /* 0x028fe20000004100 */
[C---:B0-----:R-:W-:Y:S01]  /*28f0*/  SHF.L.U64.HI R5, R93.reuse, 0x1, R94 ;  /* 0x000000015d057819 */ /* 0x041fe2000001025e */
[----:B------:R-:W-:Y:S01]  /*2900*/  IMAD.SHL.U32 R15, R93, 0x2, RZ ;  /* 0x000000025d0f7824 */ /* 0x000fe200078e00ff */
[----:B------:R-:W-:Y:S01]  /*2910*/  ISETP.GT.AND P3, PT, R4, 0x9, PT ;  /* 0x000000090400780c */ /* 0x000fe20003f64270 */
[----:B------:R-:W-:Y:S01]  /*2920*/  BSSY B1, `(.L_x_41) ;  /* 0x000000b000017945 */ /* 0x000fe20003800000 */
[----:B------:R-:W-:Y:S02]  /*2930*/  FMUL R11, R10, R91 ;  /* 0x0000005b0a0b7220 */ /* 0x000fe40000400000 */
[----:B------:R-:W-:Y:S02]  /*2940*/  IADD3 R10, P1, P2, R15, R104, R119 ;  /* 0x000000680f0a7210 */ /* 0x000fe40007a3e077 */
[----:B------:R-:W-:Y:S01]  /*2950*/  FFMA R60, R60, R90, R11 ;  /* 0x0000005a3c3c7223 */ /* 0x000fe2000000000b */
[----:B------:R-:W-:-:S02]  /*2960*/  P2R R119, PR, RZ, 0x8 ;  /* 0x00000008ff777803 */ /* 0x000fc40000000000 */
[----:B------:R-:W-:Y:S02]  /*2970*/  IADD3.X R11, R5, R105, R121, P1, P2 ;  /* 0x00000069050b7210 */ /* 0x000fe40000fe4479 */
[----:B------:R-:W-:Y:S02]  /*2980*/  F2FP.F16.F32.PACK_AB R60, RZ, R60 ;  /* 0x0000003cff3c723e */ /* 0x000fe400000000ff */
[----:B------:R-:W-:-:S03]  /*2990*/  ISETP.GT.AND P1, PT, R3, RZ, P3 ;  /* 0x000000ff0300720c */ /* 0x000fc60001f24270 */
[----:B------:R0:W-:Y:S10]  /*29a0*/  @P0 STG.E.U16 desc[UR38][R104.64+0x10], R60 ;  /* 0x0000103c68000986 */ /* 0x0001f4000c101526 */
[----:B------:R-:W-:Y:S05]  /*29b0*/  @!P1 BRA `(.L_x_42) ;  /* 0x0000000000049947 */ /* 0x000fea0003800000 */
[----:B------:R3:W5:Y:S02]  /*29c0*/  LDG.E.LTC128B.U16 R116, desc[UR38][R6.64+0x12] ;  /* 0x0000122606747981 */ /* 0x000764000c1e1520 */
.L_x_42:
[----:B------:R-:W-:Y:S05]  /*29d0*/  BSYNC B1 ;  /* 0x0000000000017941 */ /* 0x000fea0003800000 */
.L_x_41:
[----:B0----5:R-:W-:Y:S01]  /*29e0*/  HADD2.F32 R60, -RZ, R116.H0_H0 ;  /* 0x20000074ff3c7230 */ /* 0x021fe20000004100 */
[----:B------:R-:W-:Y:S01]  /*29f0*/  ISETP.GT.AND P0, PT, R3, 0x8, P4 ;  /* 0x000000080300780c */ /* 0x000fe20002704270 */
[----:B------:R-:W-:Y:S03]  /*2a00*/  BSSY B1, `(.L_x_43) ;  /* 0x000000a000017945 */ /* 0x000fe60003800000 */
[----:B------:R-:W-:-:S04]  /*2a10*/  FMUL R60, R60, R91 ;  /* 0x0000005b3c3c7220 */ /* 0x000fc80000400000 */
[----:B------:R-:W-:Y:S01]  /*2a20*/  FFMA R60, R61, R90, R60 ;  /* 0x0000005a3d3c7223 */ /* 0x000fe2000000003c */
[----:B------:R-:W-:-:S04]  /*2a30*/  @P1 IMAD.MOV.U32 R61, RZ, RZ, R105 ;  /* 0x000000ffff3d1224 */ /* 0x000fc800078e0069 */
[----:B------:R-:W-:-:S04]  /*2a40*/  F2FP.F16.F32.PACK_AB R60, RZ, R60 ;  /* 0x0000003cff3c723e */ /* 0x000fc800000000ff */
[----:B------:R-:W-:Y:S01]  /*2a50*/  PRMT R120, R60, 0x7610, R120 ;  /* 0x000076103c787816 */ /* 0x000fe20000000078 */
[----:B------:R-:W-:-:S05]  /*2a60*/  @P1 IMAD.MOV.U32 R60, RZ, RZ, R104 ;  /* 0x000000ffff3c1224 */ /* 0x000fca00078e0068 */
[----:B------:R0:W-:Y:S01]  /*2a70*/  @P1 STG.E.U16 desc[UR38][R60.64+0x12], R120 ;  /* 0x000012783c001986 */ /* 0x0001e2000c101526 */
[----:B------:R-:W-:Y:S05]  /*2a80*/  @!P0 BRA `(.L_x_44) ;  /* 0x0000000000048947 */ /* 0x000fea0003800000 */
[----:B------:R0:W5:Y:S02]  /*2a90*/  LDG.E.LTC128B.U16 R116, desc[UR38][R56.64+0x10] ;  /* 0x0000102638747981 */ /* 0x000164000c1e1520 */
.L_x_44:
[----:B------:R-:W-:Y:S05]  /*2aa0*/  BSYNC B1 ;  /* 0x0000000000017941 */ /* 0x000fea0003800000 */
.L_x_43:
[----:B0----5:R-:W-:Y:S01]  /*2ab0*/  HADD2.F32 R60, -RZ, R116.H0_H0 ;  /* 0x20000074ff3c7230 */ /* 0x021fe20000004100 */
[----:B------:R-:W-:Y:S01]  /*2ac0*/  ISETP.GT.AND P1, PT, R3, 0x8, P3 ;  /* 0x000000080300780c */ /* 0x000fe20001f24270 */
[----:B------:R-:W-:Y:S03]  /*2ad0*/  BSSY B1, `(.L_x_45) ;  /* 0x0000007000017945 */ /* 0x000fe60003800000 */
[----:B------:R-:W-:-:S04]  /*2ae0*/  FMUL R61, R60, R91 ;  /* 0x0000005b3c3d7220 */ /* 0x000fc80000400000 */
[----:B------:R-:W-:-:S05]  /*2af0*/  FFMA R61, R62, R90, R61 ;  /* 0x0000005a3e3d7223 */ /* 0x000fca000000003d */
[----:B------:R-:W-:-:S05]  /*2b00*/  F2FP.F16.F32.PACK_AB R61, RZ, R61 ;  /* 0x0000003dff3d723e */ /* 0x000fca00000000ff */
[----:B------:R0:W-:Y:S01]  /*2b10*/  @P0 STG.E.U16 desc[UR38][R58.64+0x10], R61 ;  /* 0x0000103d3a000986 */ /* 0x0001e2000c101526 */
[----:B------:R-:W-:Y:S05]  /*2b20*/  @!P1 BRA `(.L_x_46) ;  /* 0x0000000000049947 */ /* 0x000fea0003800000 */
[----:B------:R0:W5:Y:S02]  /*2b30*/  LDG.E.LTC128B.U16 R116, desc[UR38][R56.64+0x12] ;  /* 0x0000122638747981 */ /* 0x000164000c1e1520 */
.L_x_46:
[----:B------:R-:W-:Y:S05]  /*2b40*/  BSYNC B1 ;  /* 0x0000000000017941 */ /* 0x000fea0003800000 */
.L_x_45:
[----:B-----5:R-:W-:Y:S01]  /*2b50*/  HADD2.F32 R60, -RZ, R116.H0_H0 ;  /* 0x20000074ff3c7230 */ /* 0x020fe20000004100 */
[----:B------:R-:W-:Y:S01]  /*2b60*/  IADD3 R123, P0, R108, 0x80, RZ ;  /* 0x000000806c7b7810 */ /* 0x000fe20007f1e0ff */
[----:B------:R-:W-:Y:S01]  /*2b70*/  BSSY B1, `(.L_x_47) ;  /* 0x000000b000017945 */ /* 0x000fe20003800000 */
[----:B------:R-:W-:Y:S02]  /*2b80*/  ISETP.GT.AND P2, PT, R4, 0x10, PT ;  /* 0x000000100400780c */ /* 0x000fe40003f44270 */
[----:B------:R-:W-:Y:S01]  /*2b90*/  FMUL R60, R60, R91 ;  /* 0x0000005b3c3c7220 */ /* 0x000fe20000400000 */
[----:B------:R-:W-:Y:S01]  /*2ba0*/  IMAD.X R109, RZ, RZ, R109, P0 ;  /* 0x000000ffff6d7224 */ /* 0x000fe200000e066d */
[----:B------:R-:W-:Y:S02]  /*2bb0*/  ISETP.GT.AND P0, PT, R3, RZ, P2 ;  /* 0x000000ff0300720c */ /* 0x000fe40001704270 */
[----:B------:R-:W-:Y:S01]  /*2bc0*/  FFMA R60, R63, R90, R60 ;  /* 0x0000005a3f3c7223 */ /* 0x000fe2000000003c */
[----:B------:R-:W-:-:S04]  /*2bd0*/  P2R R120, PR, RZ, 0x4 ;  /* 0x00000004ff787803 */ /* 0x000fc80000000000 */
[----:B------:R-:W-:-:S05]  /*2be0*/  F2FP.F16.F32.PACK_AB R60, RZ, R60 ;  /* 0x0000003cff3c723e */ /* 0x000fca00000000ff */
[----:B------:R0:W-:Y:S01]  /*2bf0*/  @P1 STG.E.U16 desc[UR38][R58.64+0x12], R60 ;  /* 0x0000123c3a001986 */ /* 0x0001e2000c101526 */
[----:B------:R-:W-:Y:S05]  /*2c00*/  @!P0 BRA `(.L_x_48) ;  /* 0x0000000000048947 */ /* 0x000fea0003800000 */
[----:B------:R0:W5:Y:S02]  /*2c10*/  LDG.E.LTC128B.U16 R116, desc[UR38][R6.64+0x20] ;  /* 0x0000202606747981 */ /* 0x000164000c1e1520 */
.L_x_48:
[----:B------:R-:W-:Y:S05]  /*2c20*/  BSYNC B1 ;  /* 0x0000000000017941 */ /* 0x000fea0003800000 */
.L_x_47:
[----:B0----5:R-:W-:Y:S01]  /*2c30*/  HADD2.F32 R60, -RZ, R116.H0_H0 ;  /* 0x20000074ff3c7230 */ /* 0x021fe20000004100 */
[----:B------:R-:W-:Y:S01]  /*2c40*/  ISETP.GT.AND P1, PT, R4, 0x11, PT ;  /* 0x000000110400780c */ /* 0x000fe20003f24270 */
[-C--:B------:R-:W-:Y:S01]  /*2c50*/  IMAD.WIDE.U32 R62, R123, R106.reuse, R8 ;  /* 0x0000006a7b3e7225 */ /* 0x080fe200078e0008 */
[----:B------:R-:W-:Y:S03]  /*2c60*/  BSSY B1, `(.L_x_49) ;  /* 0x0000021000017945 */ /* 0x000fe60003800000 */
[----:B------:R-:W-:Y:S01]  /*2c70*/  FMUL R21, R60, R91 ;  /* 0x0000005b3c157220 */ /* 0x000fe20000400000 */
[----:B------:R-:W-:-:S03]  /*2c80*/  IMAD R60, R109, R106, RZ ;  /* 0x0000006a6d3c7224 */ /* 0x000fc600078e02ff */
[----:B------:R-:W-:Y:S01]  /*2c90*/  FFMA R21, R64, R90, R21 ;  /* 0x0000005a40157223 */ /* 0x000fe20000000015 */
[C---:B------:R-:W-:Y:S02]  /*2ca0*/  IMAD R121, R123.reuse, R107, R60 ;  /* 0x0000006b7b797224 */ /* 0x040fe400078e023c */
[----:B------:R-:W-:Y:S02]  /*2cb0*/  IMAD.WIDE.U32 R60, R123, R106, R102 ;  /* 0x0000006a7b3c7225 */ /* 0x000fe400078e0066 */
[----:B------:R-:W-:Y:S02]  /*2cc0*/  F2FP.F16.F32.PACK_AB R21, RZ, R21 ;  /* 0x00000015ff15723e */ /* 0x000fe400000000ff */
[----:B------:R-:W-:Y:S02]  /*2cd0*/  IMAD.IADD R63, R121, 0x1, R63 ;  /* 0x00000001793f7824 */ /* 0x000fe400078e023f */
[----:B------:R-:W-:Y:S01]  /*2ce0*/  PRMT R107, R21, 0x7610, R107 ;  /* 0x00007610156b7816 */ /* 0x000fe2000000006b */
[----:B------:R-:W-:-:S02]  /*2cf0*/  IMAD.IADD R21, R61, 0x1, R121 ;  /* 0x000000013d157824 */ /* 0x000fc400078e0279 */
[----:B------:R-:W-:Y:S02]  /*2d00*/  IMAD.WIDE.U32 R108, R23, R14, R62 ;  /* 0x0000000e176c7225 */ /* 0x000fe400078e003e */
[----:B------:R0:W-:Y:S01]  /*2d10*/  @P0 STG.E.U16 desc[UR38][R104.64+0x20], R107 ;  /* 0x0000206b68000986 */ /* 0x0001e2000c101526 */
[----:B------:R-:W-:-:S04]  /*2d20*/  LEA R62, P0, R60, R12, 0x1 ;  /* 0x0000000c3c3e7211 */ /* 0x000fc800078008ff */
[----:B------:R-:W-:Y:S01]  /*2d30*/  LEA.HI.X R63, R60, R13, R21, 0x1, P0 ;  /* 0x0000000d3c3f7211 */ /* 0x000fe200000f0c15 */
[----:B------:R-:W-:Y:S01]  /*2d40*/  IMAD.IADD R21, R115, 0x1, R109 ;  /* 0x0000000173157824 */ /* 0x000fe200078e026d */
[----:B------:R-:W-:-:S04]  /*2d50*/  LEA R60, P0, R108, R12, 0x1 ;  /* 0x0000000c6c3c7211 */ /* 0x000fc800078008ff */
[----:B------:R-:W-:Y:S01]  /*2d60*/  LEA.HI.X R61, R108, R13, R21, 0x1, P0 ;  /* 0x0000000d6c3d7211 */ /* 0x000fe200000f0c15 */
[----:B0-----:R-:W-:-:S04]  /*2d70*/  IMAD.WIDE.U32 R106, R123, R106, R112 ;  /* 0x0000006a7b6a7225 */ /* 0x001fc800078e0070 */
[----:B------:R-:W-:Y:S01]  /*2d80*/  IMAD.IADD R121, R121, 0x1, R107 ;  /* 0x0000000179797824 */ /* 0x000fe200078e026b */
[----:B------:R-:W-:-:S05]  /*2d90*/  IADD3 R64, P0, R20, R106, RZ ;  /* 0x0000006a14407210 */ /* 0x000fca0007f1e0ff */
[----:B------:R-:W-:Y:S01]  /*2da0*/  IMAD.X R102, R121, 0x1, R103, P0 ;  /* 0x0000000179667824 */ /* 0x000fe200000e0667 */
[----:B------:R-:W-:-:S05]  /*2db0*/  IADD3 R20, P0, R8, R106, RZ ;  /* 0x0000006a08147210 */ /* 0x000fca0007f1e0ff */
[----:B------:R-:W-:Y:S01]  /*2dc0*/  IMAD.X R21, R9, 0x1, R121, P0 ;  /* 0x0000000109157824 */ /* 0x000fe200000e0679 */
[----:B------:R-:W-:Y:S01]  /*2dd0*/  LEA R8, P0, R64, R12, 0x1 ;  /* 0x0000000c40087211 */ /* 0x000fe200078008ff */
[----:B------:R-:W-:-:S03]  /*2de0*/  IMAD.WIDE.U32 R20, R23, R14, R20 ;  /* 0x0000000e17147225 */ /* 0x000fc600078e0014 */
[----:B------:R-:W-:Y:S02]  /*2df0*/  LEA.HI.X R9, R64, R13, R102, 0x1, P0 ;  /* 0x0000000d40097211 */ /* 0x000fe400000f0c66 */
[----:B------:R-:W-:Y:S01]  /*2e00*/  P2R R23, PR, RZ, 0x2 ;  /* 0x00000002ff177803 */ /* 0x000fe20000000000 */
[----:B------:R-:W-:Y:S01]  /*2e10*/  IMAD.IADD R115, R115, 0x1, R21 ;  /* 0x0000000173737824 */ /* 0x000fe200078e0215 */
[----:B------:R-:W-:-:S04]  /*2e20*/  LEA R12, P0, R20, R12, 0x1 ;  /* 0x0000000c140c7211 */ /* 0x000fc800078008ff */
[----:B------:R-:W-:Y:S02]  /*2e30*/  LEA.HI.X R13, R20, R13, R115, 0x1, P0 ;  /* 0x0000000d140d7211 */ /* 0x000fe400000f0c73 */
[----:B------:R-:W-:-:S13]  /*2e40*/  ISETP.GT.AND P0, PT, R3, RZ, P1 ;  /* 0x000000ff0300720c */ /* 0x000fda0000f04270 */
[----:B------:R-:W-:Y:S05]  /*2e50*/  @!P0 BRA `(.L_x_50) ;  /* 0x0000000000048947 */ /* 0x000fea0003800000 */
[----:B------:R0:W5:Y:S02]  /*2e60*/  LDG.E.LTC128B.U16 R116, desc[UR38][R6.64+0x22] ;  /* 0x0000222606747981 */ /* 0x000164000c1e1520 */
.L_x_50:
[----:B------:R-:W-:Y:S05]  /*2e70*/  BSYNC B1 ;  /* 0x0000000000017941 */ /* 0x000fea0003800000 */
.L_x_49:
[----:B-----5:R-:W-:Y:S01]  /*2e80*/  HADD2.F32 R14, -RZ, R116.H0_H0 ;  /* 0x20000074ff0e7230 */ /* 0x020fe20000004100 */
[----:B------:R-:W-:Y:S01]  /*2e90*/  BSSY B1, `(.L_x_51) ;  /* 0x000000a000017945 */ /* 0x000fe20003800000 */
[----:B------:R-:W-:Y:S02]  /*2ea0*/  @P0 IMAD.MOV.U32 R20, RZ, RZ, R104 ;  /* 0x000000ffff140224 */ /* 0x000fe400078e0068 */
[----:B------:R-:W-:Y:S02]  /*2eb0*/  @P0 IMAD.MOV.U32 R21, RZ, RZ, R105 ;  /* 0x000000ffff150224 */ /* 0x000fe400078e0069 */
[----:B------:R-:W-:-:S04]  /*2ec0*/  FMUL R14, R14, R91 ;  /* 0x0000005b0e0e7220 */ /* 0x000fc80000400000 */
[----:B------:R-:W-:-:S05]  /*2ed0*/  FFMA R14, R65, R90, R14 ;  /* 0x0000005a410e7223 */ /* 0x000fca000000000e */
[----:B------:R-:W-:-:S05]  /*2ee0*/  F2FP.F16.F32.PACK_AB R14, RZ, R14 ;  /* 0x0000000eff0e723e */ /* 0x000fca00000000ff */
[----:B------:R0:W-:Y:S01]  /*2ef0*/  @P0 STG.E.U16 desc[UR38][R20.64+0x22], R14 ;  /* 0x0000220e14000986 */ /* 0x0001e2000c101526 */
[----:B------:R-:W-:-:S13]  /*2f00*/  ISETP.GT.AND P0, PT, R3, 0x8, P2 ;  /* 0x000000080300780c */ /* 0x000fda0001704270 */
[----:B0-----:R-:W-:Y:S05]  /*2f10*/  @!P0 BRA `(.L_x_52) ;  /* 0x0000000000048947 */ /* 0x001fea0003800000 */
[----:B------:R0:W5:Y:S02]  /*2f20*/  LDG.E.LTC128B.U16 R116, desc[UR38][R56.64+0x20] ;  /* 0x0000202638747981 */ /* 0x000164000c1e1520 */
.L_x_52:
[----:B------:R-:W-:Y:S05]  /*2f30*/  BSYNC B1 ;  /* 0x0000000000017941 */ /* 0x000fea0003800000 */
.L_x_51:
[----:B-----5:R-:W-:Y:S01]  /*2f40*/  HADD2.F32 R14, -RZ, R116.H0_H0 ;  /* 0x20000074ff0e7230 */ /* 0x020fe20000004100 */
[----:B------:R-:W-:Y:S04]  /*2f50*/  BSSY B1, `(.L_x_53) ;  /* 0x0000008000017945 */ /* 0x000fe80003800000 */
[----:B------:R-:W-:-:S04]  /*2f60*/  FMUL R21, R14, R91 ;  /* 0x0000005b0e157220 */ /* 0x000fc80000400000 */
[----:B------:R-:W-:-:S05]  /*2f70*/  FFMA R21, R66, R90, R21 ;  /* 0x0000005a42157223 */ /* 0x000fca0000000015 */
[----:B------:R-:W-:-:S05]  /*2f80*/  F2FP.F16.F32.PACK_AB R21, RZ, R21 ;  /* 0x00000015ff15723e */ /* 0x000fca00000000ff */
[----:B------:R0:W-:Y:S01]  /*2f90*/  @P0 STG.E.U16 desc[UR38][R58.64+0x20], R21 ;  /* 0x000020153a000986 */ /* 0x0001e2000c101526 */
[----:B------:R-:W-:-:S13]  /*2fa0*/  ISETP.GT.AND P0, PT, R3, 0x8, P1 ;  /* 0x000000080300780c */ /* 0x000fda0000f04270 */
[----:B0-----:R-:W-:Y:S05]  /*2fb0*/  @!P0 BRA `(.L_x_54) ;  /* 0x0000000000048947 */ /* 0x001fea0003800000 */
[----:B------:R0:W5:Y:S02]  /*2fc0*/  LDG.E.LTC128B.U16 R116, desc[UR38][R56.64+0x22] ;  /* 0x0000222638747981 */ /* 0x000164000c1e1520 */
.L_x_54:
[----:B------:R-:W-:Y:S05]  /*2fd0*/  BSYNC B1 ;  /* 0x0000000000017941 */ /* 0x000fea0003800000 */
.L_x_53:
[----:B-----5:R-:W-:Y:S01]  /*2fe0*/  HADD2.F32 R14, -RZ, R116.H0_H0 ;  /* 0x20000074ff0e7230 */ /* 0x020fe20000004100 */
[----:B------:R-:W-:Y:S01]  /*2ff0*/  ISETP.GT.AND P2, PT, R4, 0x18, PT ;  /* 0x000000180400780c */ /* 0x000fe20003f44270 */
[----:B------:R-:W-:Y:S03]  /*3000*/  BSSY B1, `(.L_x_55) ;  /* 0x0000009000017945 */ /* 0x000fe60003800000 */
[----:B------:R-:W-:Y:S01]  /*3010*/  FMUL R14, R14, R91 ;  /* 0x0000005b0e0e7220 */ /* 0x000fe20000400000 */
[----:B------:R-:W-:-:S03]  /*3020*/  P2R R102, PR, RZ, 0x4 ;  /* 0x00000004ff667803 */ /* 0x000fc60000000000 */
[----:B------:R-:W-:-:S05]  /*3030*/  FFMA R14, R67, R90, R14 ;  /* 0x0000005a430e7223 */ /* 0x000fca000000000e */
[----:B------:R-:W-:-:S05]  /*3040*/  F2FP.F16.F32.PACK_AB R14, RZ, R14 ;  /* 0x0000000eff0e723e */ /* 0x000fca00000000ff */
[----:B------:R0:W-:Y:S01]  /*3050*/  @P0 STG.E.U16 desc[UR38][R58.64+0x22], R14 ;  /* 0x0000220e3a000986 */ /* 0x0001e2000c101526 */
[----:B------:R-:W-:-:S13]  /*3060*/  ISETP.GT.AND P0, PT, R3, RZ, P2 ;  /* 0x000000ff0300720c */ /* 0x000fda0001704270 */
[----:B0-----:R-:W-:Y:S05]  /*3070*/  @!P0 BRA `(.L_x_56) ;  /* 0x0000000000048947 */ /* 0x001fea0003800000 */
[----:B------:R0:W5:Y:S02]  /*3080*/  LDG.E.LTC128B.U16 R116, desc[UR38][R6.64+0x30] ;  /* 0x0000302606747981 */ /* 0x000164000c1e1520 */
.L_x_56:
[----:B------:R-:W-:Y:S05]  /*3090*/  BSYNC B1 ;  /* 0x0000000000017941 */ /* 0x000fea0003800000 */
.L_x_55:
[----:B-----5:R-:W-:Y:S01]  /*30a0*/  HADD2.F32 R14, -RZ, R116.H0_H0 ;  /* 0x20000074ff0e7230 */ /* 0x020fe20000004100 */
[----:B------:R-:W-:Y:S01]  /*30b0*/  ISETP.GT.AND P1, PT, R4, 0x19, PT ;  /* 0x000000190400780c */ /* 0x000fe20003f24270 */
[----:B------:R-:W-:Y:S01]  /*30c0*/  @P0 IMAD.MOV.U32 R20, RZ, RZ, R104 ;  /* 0x000000ffff140224 */ /* 0x000fe200078e0068 */
[----:B------:R-:W-:Y:S02]  /*30d0*/  BSSY B1, `(.L_x_57) ;  /* 0x000000b000017945 */ /* 0x000fe40003800000 */
[----:B------:R-:W-:-:S04]  /*30e0*/  FMUL R21, R14, R91 ;  /* 0x0000005b0e157220 */ /* 0x000fc80000400000 */
[----:B------:R-:W-:Y:S01]  /*30f0*/  FFMA R21, R68, R90, R21 ;  /* 0x0000005a44157223 */ /* 0x000fe20000000015 */
[----:B------:R-:W-:-:S04]  /*3100*/  P2R R68, PR, RZ, 0x2 ;  /* 0x00000002ff447803 */ /* 0x000fc80000000000 */
[----:B------:R-:W-:-:S04]  /*3110*/  F2FP.F16.F32.PACK_AB R21, RZ, R21 ;  /* 0x00000015ff15723e */ /* 0x000fc800000000ff */
[----:B------:R-:W-:Y:S01]  /*3120*/  PRMT R14, R21, 0x7610, R14 ;  /* 0x00007610150e7816 */ /* 0x000fe2000000000e */
[----:B------:R-:W-:-:S05]  /*3130*/  @P0 IMAD.MOV.U32 R21, RZ, RZ, R105 ;  /* 0x000000ffff150224 */ /* 0x000fca00078e0069 */
[----:B------:R0:W-:Y:S01]  /*3140*/  @P0 STG.E.U16 desc[UR38][R20.64+0x30], R14 ;  /* 0x0000300e14000986 */ /* 0x0001e2000c101526 */
[----:B------:R-:W-:-:S13]  /*3150*/  ISETP.GT.AND P0, PT, R3, RZ, P1 ;  /* 0x000000ff0300720c */ /* 0x000fda0000f04270 */
[----:B0-----:R-:W-:Y:S05]  /*3160*/  @!P0 BRA `(.L_x_58) ;  /* 0x0000000000048947 */ /* 0x001fea0003800000 */
[----:B------:R0:W5:Y:S02]  /*3170*/  LDG.E.LTC128B.U16 R116, desc[UR38][R6.64+0x32] ;  /* 0x0000322606747981 */ /* 0x000164000c1e1520 */
.L_x_58:
[----:B------:R-:W-:Y:S05]  /*3180*/  BSYNC B1 ;  /* 0x0000000000017941 */ /* 0x000fea0003800000 */
.L_x_57:
        /* <DEDUP_REMOVED lines=11> */
.L_x_60:
[----:B------:R-:W-:Y:S05]  /*3240*/  BSYNC B1 ;  /* 0x0000000000017941 */ /* 0x000fea0003800000 */
.L_x_59:
        /* <DEDUP_REMOVED lines=9> */
.L_x_62:
[----:B------:R-:W-:Y:S05]  /*32e0*/  BSYNC B1 ;  /* 0x0000000000017941 */ /* 0x000fea0003800000 */
.L_x_61:
        /* <DEDUP_REMOVED lines=11> */
.L_x_64:
[----:B------:R-:W-:Y:S05]  /*33a0*/  BSYNC B1 ;  /* 0x0000000000017941 */ /* 0x000fea0003800000 */
.L_x_63:
[----:B-----5:R-:W-:Y:S01]  /*33b0*/  HADD2.F32 R14, -RZ, R116.H0_H0 ;  /* 0x20000074ff0e7230 */ /* 0x020fe20000004100 */
[----:B------:R-:W-:Y:S01]  /*33c0*/  ISETP.GT.AND P1, PT, R4, 0x21, PT ;  /* 0x000000210400780c */ /* 0x000fe20003f24270 */
[----:B------:R-:W-:Y:S01]  /*33d0*/  @P0 IMAD.MOV.U32 R20, RZ, RZ, R104 ;  /* 0x000000ffff140224 */ /* 0x000fe200078e0068 */
[----:B------:R-:W-:Y:S02]  /*33e0*/  BSSY B1, `(.L_x_65) ;  /* 0x000000b000017945 */ /* 0x000fe40003800000 */
[----:B------:R-:W-:Y:S01]  /*33f0*/  FMUL R21, R14, R91 ;  /* 0x0000005b0e157220 */ /* 0x000fe20000400000 */
[----:B------:R-:W-:-:S03]  /*3400*/  P2R R70, PR, RZ, 0x2 ;  /* 0x00000002ff467803 */ /* 0x000fc60000000000 */
[----:B------:R-:W-:-:S05]  /*3410*/  FFMA R21, R72, R90, R21 ;  /* 0x0000005a48157223 */ /* 0x000fca0000000015 */
[----:B------:R-:W-:-:S04]  /*3420*/  F2FP.F16.F32.PACK_AB R21, RZ, R21 ;  /* 0x00000015ff15723e */ /* 0x000fc800000000ff */
[----:B------:R-:W-:Y:S01]  /*3430*/  PRMT R14, R21, 0x7610, R14 ;  /* 0x00007610150e7816 */ /* 0x000fe2000000000e */
[----:B------:R-:W-:-:S05]  /*3440*/  @P0 IMAD.MOV.U32 R21, RZ, RZ, R105 ;  /* 0x000000ffff150224 */ /* 0x000fca00078e0069 */
[----:B------:R0:W-:Y:S01]  /*3450*/  @P0 STG.E.U16 desc[UR38][R20.64+0x40], R14 ;  /* 0x0000400e14000986 */ /* 0x0001e2000c101526 */
[----:B------:R-:W-:-:S13]  /*3460*/  ISETP.GT.AND P0, PT, R3, RZ, P1 ;  /* 0x000000ff0300720c */ /* 0x000fda0000f04270 */
[----:B0-----:R-:W-:Y:S05]  /*3470*/  @!P0 BRA `(.L_x_66) ;  /* 0x0000000000048947 */ /* 0x001fea0003800000 */
[----:B------:R0:W5:Y:S02]  /*3480*/  LDG.E.LTC128B.U16 R116, desc[UR38][R6.64+0x42] ;  /* 0x0000422606747981 */ /* 0x000164000c1e1520 */
.L_x_66:
[----:B------:R-:W-:Y:S05]  /*3490*/  BSYNC B1 ;  /* 0x0000000000017941 */ /* 0x000fea0003800000 */
.L_x_65:
        /* <DEDUP_REMOVED lines=11> */
.L_x_68:
[----:B------:R-:W-:Y:S05]  /*3550*/  BSYNC B1 ;  /* 0x0000000000017941 */ /* 0x000fea0003800000 */
.L_x_67:
        /* <DEDUP_REMOVED lines=9> */
.L_x_70:
[----:B------:R-:W-:Y:S05]  /*35f0*/  BSYNC B1 ;  /* 0x0000000000017941 */ /* 0x000fea0003800000 */
.L_x_69:
        /* <DEDUP_REMOVED lines=11> */
.L_x_72:
[----:B------:R-:W-:Y:S05]  /*36b0*/  BSYNC B1 ;  /* 0x0000000000017941 */ /* 0x000fea0003800000 */
.L_x_71:
[----:B-----5:R-:W-:Y:S01]  /*36c0*/  HADD2.F32 R14, -RZ, R116.H0_H0 ;  /* 0x20000074ff0e7230 */ /* 0x020fe20000004100 */
[----:B------:R-:W-:Y:S01]  /*36d0*/  ISETP.GT.AND P5, PT, R4, 0x29, PT ;  /* 0x000000290400780c */ /* 0x000fe20003fa4270 */
[----:B------:R-:W-:Y:S01]  /*36e0*/  @P0 IMAD.MOV.U32 R20, RZ, RZ, R104 ;  /* 0x000000ffff140224 */ /* 0x000fe200078e0068 */
[----:B------:R-:W-:Y:S02]  /*36f0*/  BSSY B1, `(.L_x_73) ;  /* 0x000000b000017945 */ /* 0x000fe40003800000 */
[----:B------:R-:W-:-:S04]  /*3700*/  FMUL R21, R14, R91 ;  /* 0x0000005b0e157220 */ /* 0x000fc80000400000 */
[----:B------:R-:W-:-:S05]  /*3710*/  FFMA R21, R76, R90, R21 ;  /* 0x0000005a4c157223 */ /* 0x000fca0000000015 */
[----:B------:R-:W-:-:S04]  /*3720*/  F2FP.F16.F32.PACK_AB R21, RZ, R21 ;  /* 0x00000015ff15723e */ /* 0x000fc800000000ff */
[----:B------:R-:W-:Y:S01]  /*3730*/  PRMT R14, R21, 0x7610, R14 ;  /* 0x00007610150e7816 */ /* 0x000fe2000000000e */
[----:B------:R-:W-:-:S05]  /*3740*/  @P0 IMAD.MOV.U32 R21, RZ, RZ, R105 ;  /* 0x000000ffff150224 */ /* 0x000fca00078e0069 */
[----:B------:R1:W-:Y:S01]  /*3750*/  @P0 STG.E.U16 desc[UR38][R20.64+0x50], R14 ;  /* 0x0000500e14000986 */ /* 0x0003e2000c101526 */
[----:B------:R-:W-:Y:S02]  /*3760*/  ISETP.GT.AND P0, PT, R3, RZ, P5 ;  /* 0x000000ff0300720c */ /* 0x000fe40002f04270 */
[----:B-1----:R-:W-:-:S11]  /*3770*/  P2R R14, PR, RZ, 0x20 ;  /* 0x00000020ff0e7803 */ /* 0x002fd60000000000 */
[----:B------:R-:W-:Y:S05]  /*3780*/  @!P0 BRA `(.L_x_74) ;  /* 0x0000000000048947 */ /* 0x000fea0003800000 */
[----:B------:R1:W5:Y:S02]  /*3790*/  LDG.E.LTC128B.U16 R116, desc[UR38][R6.64+0x52] ;  /* 0x0000522606747981 */ /* 0x000364000c1e1520 */
.L_x_74:
[----:B------:R-:W-:Y:S05]  /*37a0*/  BSYNC B1 ;  /* 0x0000000000017941 */ /* 0x000fea0003800000 */
.L_x_73:
        /* <DEDUP_REMOVED lines=11> */
.L_x_76:
[----:B------:R-:W-:Y:S05]  /*3860*/  BSYNC B1 ;  /* 0x0000000000017941 */ /* 0x000fea0003800000 */
.L_x_75:
        /* <DEDUP_REMOVED lines=9> */
.L_x_78:
[----:B------:R-:W-:Y:S05]  /*3900*/  BSYNC B1 ;  /* 0x0000000000017941 */ /* 0x000fea0003800000 */
.L_x_77:
[----:B-----5:R-:W-:Y:S01]  /*3910*/  HADD2.F32 R14, -RZ, R116.H0_H0 ;  /* 0x20000074ff0e7230 */ /* 0x020fe20000004100 */
[----:B------:R-:W-:Y:S01]  /*3920*/  ISETP.GT.AND P3, PT, R4, 0x30, PT ;  /* 0x000000300400780c */ /* 0x000fe20003f64270 */
[----:B------:R-:W-:Y:S03]  /*3930*/  BSSY B1, `(.L_x_79) ;  /* 0x0000008000017945 */ /* 0x000fe60003800000 */
[----:B------:R-:W-:-:S04]  /*3940*/  FMUL R14, R14, R91 ;  /* 0x0000005b0e0e7220 */ /* 0x000fc80000400000 */
[----:B------:R-:W-:-:S05]  /*3950*/  FFMA R14, R79, R90, R14 ;  /* 0x0000005a4f0e7223 */ /* 0x000fca000000000e */
[----:B------:R-:W-:-:S05]  /*3960*/  F2FP.F16.F32.PACK_AB R14, RZ, R14 ;  /* 0x0000000eff0e723e */ /* 0x000fca00000000ff */
[----:B------:R0:W-:Y:S01]  /*3970*/  @P0 STG.E.U16 desc[UR38][R58.64+0x52], R14 ;  /* 0x0000520e3a000986 */ /* 0x0001e2000c101526 */
[----:B------:R-:W-:-:S13]  /*3980*/  ISETP.GT.AND P0, PT, R3, RZ, P3 ;  /* 0x000000ff0300720c */ /* 0x000fda0001f04270 */
[----:B0-----:R-:W-:Y:S05]  /*3990*/  @!P0 BRA `(.L_x_80) ;  /* 0x0000000000048947 */ /* 0x001fea0003800000 */
[----:B------:R0:W5:Y:S02]  /*39a0*/  LDG.E.LTC128B.U16 R116, desc[UR38][R6.64+0x60] ;  /* 0x0000602606747981 */ /* 0x000164000c1e1520 */
.L_x_80:
[----:B------:R-:W-:Y:S05]  /*39b0*/  BSYNC B1 ;  /* 0x0000000000017941 */ /* 0x000fea0003800000 */
.L_x_79:
        /* <DEDUP_REMOVED lines=13> */
.L_x_82:
[----:B------:R-:W-:Y:S05]  /*3a90*/  BSYNC B1 ;  /* 0x0000000000017941 */ /* 0x000fea0003800000 */
.L_x_81:
        /* <DEDUP_REMOVED lines=11> */
.L_x_84:
[----:B------:R-:W-:Y:S05]  /*3b50*/  BSYNC B1 ;  /* 0x0000000000017941 */ /* 0x000fea0003800000 */
.L_x_83:
        /* <DEDUP_REMOVED lines=9> */
.L_x_86:
[----:B------:R-:W-:Y:S05]  /*3bf0*/  BSYNC B1 ;  /* 0x0000000000017941 */ /* 0x000fea0003800000 */
.L_x_85:
        /* <DEDUP_REMOVED lines=10> */
.L_x_88:
[----:B------:R-:W-:Y:S05]  /*3ca0*/  BSYNC B1 ;  /* 0x0000000000017941 */ /* 0x000fea0003800000 */
.L_x_87:
        /* <DEDUP_REMOVED lines=8> */
[----:B------:R-:W-:-:S05]  /*3d30*/  IADD3 R20, P0, R15, R110, RZ ;  /* 0x0000006e0f147210 */ /* 0x000fca0007f1e0ff */
[----:B-1----:R-:W-:Y:S01]  /*3d40*/  IMAD.X R21, R5, 0x1, R111, P0 ;  /* 0x0000000105157824 */ /* 0x002fe200000e066f */
[----:B------:R-:W-:-:S05]  /*3d50*/  IADD3 R64, P0, R15, R110, RZ ;  /* 0x0000006e0f407210 */ /* 0x000fca0007f1e0ff */
[----:B------:R-:W-:Y:S01]  /*3d60*/  IMAD.X R65, R5, 0x1, R111, P0 ;  /* 0x0000000105417824 */ /* 0x000fe200000e066f */
[----:B------:R-:W-:-:S05]  /*3d70*/  IADD3 R14, P0, R15, R104, RZ ;  /* 0x000000680f0e7210 */ /* 0x000fca0007f1e0ff */
[----:B------:R-:W-:Y:S01]  /*3d80*/  IMAD.X R15, R5, 0x1, R105, P0 ;  /* 0x00000001050f7824 */ /* 0x000fe200000e0669 */
[----:B------:R-:W-:-:S04]  /*3d90*/  ISETP.GT.AND P0, PT, R4, 0x39, PT ;  /* 0x000000390400780c */ /* 0x000fc80003f04270 */
[----:B------:R-:W-:-:S13]  /*3da0*/  ISETP.GT.AND P4, PT, R3, RZ, P0 ;  /* 0x000000ff0300720c */ /* 0x000fda0000784270 */
[----:B------:R-:W-:Y:S05]  /*3db0*/  @!P4 BRA `(.L_x_90) ;  /* 0x000000000004c947 */ /* 0x000fea0003800000 */
[----:B------:R1:W5:Y:S02]  /*3dc0*/  LDG.E.LTC128B.U16 R116, desc[UR38][R6.64+0x72] ;  /* 0x0000722606747981 */ /* 0x000364000c1e1520 */
.L_x_90:
[----:B------:R-:W-:Y:S05]  /*3dd0*/  BSYNC B1 ;  /* 0x0000000000017941 */ /* 0x000fea0003800000 */
.L_x_89:
        /* <DEDUP_REMOVED lines=9> */
.L_x_92:
[----:B------:R-:W-:Y:S05]  /*3e70*/  BSYNC B1 ;  /* 0x0000000000017941 */ /* 0x000fea0003800000 */
.L_x_91:
        /* <DEDUP_REMOVED lines=9> */
.L_x_94:
[----:B------:R-:W-:Y:S05]  /*3f10*/  BSYNC B1 ;  /* 0x0000000000017941 */ /* 0x000fea0003800000 */
.L_x_93:
[----:B-----5:R-:W-:-:S05]  /*3f20*/  HADD2.F32 R4, -RZ, R116.H0_H0 ;  /* 0x20000074ff047230 */ /* 0x020fca0000004100 */
[----:B------:R-:W-:-:S04]  /*3f30*/  FMUL R4, R4, R91 ;  /* 0x0000005b04047220 */ /* 0x000fc80000400000 */
[----:B------:R-:W-:-:S05]  /*3f40*/  FFMA R4, R87, R90, R4 ;  /* 0x0000005a57047223 */ /* 0x000fca0000000004 */
[----:B------:R-:W-:-:S04]  /*3f50*/  F2FP.F16.F32.PACK_AB R4, RZ, R4 ;  /* 0x00000004ff04723e */ /* 0x000fc800000000ff */
[----:B-1-34-:R-:W-:-:S05]  /*3f60*/  PRMT R6, R4, 0x7610, R6 ;  /* 0x0000761004067816 */ /* 0x01afca0000000006 */
[----:B------:R1:W-:Y:S01]  /*3f70*/  @P4 STG.E.U16 desc[UR38][R58.64+0x72], R6 ;  /* 0x000072063a004986 */ /* 0x0003e2000c101526 */
[----:B------:R-:W-:-:S13]  /*3f80*/  ISETP.GT.AND P4, PT, R3, 0x80, P6 ;  /* 0x000000800300780c */ /* 0x000fda0003784270 */
[----:B------:R-:W3:Y:S01]  /*3f90*/  @P4 LDG.E.LTC128B.U16 R116, desc[UR38][R62.64] ;  /* 0x000000263e744981 */ /* 0x000ee2000c1e1520 */
[----:B------:R-:W-:Y:S01]  /*3fa0*/  BSSY B1, `(.L_x_95) ;  /* 0x000000a000017945 */ /* 0x000fe20003800000 */
[----:B---3--:R-:W-:-:S05]  /*3fb0*/  HADD2.F32 R4, -RZ, R116.H0_H0 ;  /* 0x20000074ff047230 */ /* 0x008fca0000004100 */
[----:B------:R-:W-:-:S04]  /*3fc0*/  FMUL R5, R4, R91 ;  /* 0x0000005b04057220 */ /* 0x000fc80000400000 */
[----:B------:R-:W-:-:S05]  /*3fd0*/  FFMA R5, R24, R90, R5 ;  /* 0x0000005a18057223 */ /* 0x000fca0000000005 */
[----:B------:R-:W-:-:S05]  /*3fe0*/  F2FP.F16.F32.PACK_AB R5, RZ, R5 ;  /* 0x00000005ff05723e */ /* 0x000fca00000000ff */
[----:B------:R1:W-:Y:S01]  /*3ff0*/  @P4 STG.E.U16 desc[UR38][R14.64], R5 ;  /* 0x000000050e004986 */ /* 0x0003e2000c101526 */
[----:B------:R-:W-:-:S04]  /*4000*/  ISETP.NE.AND P4, PT, R118, RZ, PT ;  /* 0x000000ff7600720c */ /* 0x000fc80003f85270 */
[----:B------:R-:W-:-:S13]  /*4010*/  ISETP.GT.AND P4, PT, R3, 0x80, P4 ;  /* 0x000000800300780c */ /* 0x000fda0002784270 */
[----:B-1----:R-:W-:Y:S05]  /*4020*/  @!P4 BRA `(.L_x_96) ;  /* 0x000000000004c947 */ /* 0x002fea0003800000 */
[----:B------:R1:W5:Y:S02]  /*4030*/  LDG.E.LTC128B.U16 R116, desc[UR38][R60.64+0x2] ;  /* 0x000002263c747981 */ /* 0x000364000c1e1520 */
.L_x_96:
[----:B------:R-:W-:Y:S05]  /*4040*/  BSYNC B1 ;  /* 0x0000000000017941 */ /* 0x000fea0003800000 */
.L_x_95:
[----:B-----5:R-:W-:Y:S01]  /*4050*/  HADD2.F32 R4, -RZ, R116.H0_H0 ;  /* 0x20000074ff047230 */ /* 0x020fe20000004100 */
[----:B------:R-:W-:Y:S01]  /*4060*/  ISETP.GT.AND P6, PT, R3, 0x88, P6 ;  /* 0x000000880300780c */ /* 0x000fe200037c4270 */
        /* <DEDUP_REMOVED lines=8> */
[----:B------:R-:W-:Y:S05]  /*40f0*/  @!P6 BRA `(.L_x_98) ;  /* 0x000000000004e947 */ /* 0x000fea0003800000 */
[----:B------:R4:W5:Y:S02]  /*4100*/  LDG.E.LTC128B.U16 R116, desc[UR38][R8.64] ;  /* 0x0000002608747981 */ /* 0x000964000c1e1520 */
.L_x_98:
[----:B------:R-:W-:Y:S05]  /*4110*/  BSYNC B1 ;  /* 0x0000000000017941 */ /* 0x000fea0003800000 */
.L_x_97:
[----:B---3-5:R-:W-:Y:S01]  /*4120*/  HADD2.F32 R4, -RZ, R116.H0_H0 ;  /* 0x20000074ff047230 */ /* 0x028fe20000004100 */
[----:B------:R-:W-:Y:S01]  /*4130*/  ISETP.NE.AND P4, PT, R118, RZ, PT ;  /* 0x000000ff7600720c */ /* 0x000fe20003f85270 */
[----:B------:R-:W-:Y:S03]  /*4140*/  BSSY B1, `(.L_x_99) ;  /* 0x0000008000017945 */ /* 0x000fe60003800000 */
[----:B------:R-:W-:Y:S01]  /*4150*/  FMUL R5, R4, R91 ;  /* 0x0000005b04057220 */ /* 0x000fe20000400000 */
[----:B------:R-:W-:-:S03]  /*4160*/  ISETP.GT.AND P4, PT, R3, 0x88, P4 ;  /* 0x000000880300780c */ /* 0x000fc60002784270 */
[----:B------:R-:W-:-:S05]  /*4170*/  FFMA R5, R26, R90, R5 ;  /* 0x0000005a1a057223 */ /* 0x000fca0000000005 */
[----:B------:R-:W-:-:S05]  /*4180*/  F2FP.F16.F32.PACK_AB R5, RZ, R5 ;  /* 0x00000005ff05723e */ /* 0x000fca00000000ff */
[----:B------:R3:W-:Y:S01]  /*4190*/  @P6 STG.E.U16 desc[UR38][R20.64], R5 ;  /* 0x0000000514006986 */ /* 0x0007e2000c101526 */
[----:B------:R-:W-:Y:S05]  /*41a0*/  @!P4 BRA `(.L_x_100) ;  /* 0x000000000004c947 */ /* 0x000fea0003800000 */
[----:B------:R0:W5:Y:S02]  /*41b0*/  LDG.E.LTC128B.U16 R116, desc[UR38][R12.64+0x2] ;  /* 0x000002260c747981 */ /* 0x000164000c1e1520 */
.L_x_100:
[----:B------:R-:W-:Y:S05]  /*41c0*/  BSYNC B1 ;  /* 0x0000000000017941 */ /* 0x000fea0003800000 */
.L_x_99:
[----:B-----5:R-:W-:Y:S01]  /*41d0*/  HADD2.F32 R4, -RZ, R116.H0_H0 ;  /* 0x20000074ff047230 */ /* 0x020fe20000004100 */
[----:B------:R-:W-:Y:S01]  /*41e0*/  ISETP.NE.AND P6, PT, R117, RZ, PT ;  /* 0x000000ff7500720c */ /* 0x000fe20003fc5270 */
[----:B------:R-:W-:Y:S03]  /*41f0*/  BSSY B1, `(.L_x_101) ;  /* 0x0000008000017945 */ /* 0x000fe60003800000 */
[----:B------:R-:W-:-:S04]  /*4200*/  FMUL R4, R4, R91 ;  /* 0x0000005b04047220 */ /* 0x000fc80000400000 */
[----:B------:R-:W-:-:S05]  /*4210*/  FFMA R4, R27, R90, R4 ;  /* 0x0000005a1b047223 */ /* 0x000fca0000000004 */
[----:B------:R-:W-:-:S05]  /*4220*/  F2FP.F16.F32.PACK_AB R4, RZ, R4 ;  /* 0x00000004ff04723e */ /* 0x000fca00000000ff */
[----:B------:R0:W-:Y:S01]  /*4230*/  @P4 STG.E.U16 desc[UR38][R64.64+0x2], R4 ;  /* 0x0000020440004986 */ /* 0x0001e2000c101526 */
[----:B------:R-:W-:-:S13]  /*4240*/  ISETP.GT.AND P4, PT, R3, 0x80, P6 ;  /* 0x000000800300780c */ /* 0x000fda0003784270 */
[----:B0-----:R-:W-:Y:S05]  /*4250*/  @!P4 BRA `(.L_x_102) ;  /* 0x000000000004c947 */ /* 0x001fea0003800000 */
[----:B------:R0:W5:Y:S02]  /*4260*/  LDG.E.LTC128B.U16 R116, desc[UR38][R60.64+0x10] ;  /* 0x000010263c747981 */ /* 0x000164000c1e1520 */
.L_x_102:
[----:B------:R-:W-:Y:S05]  /*4270*/  BSYNC B1 ;  /* 0x0000000000017941 */ /* 0x000fea0003800000 */
.L_x_101:
[----:B-----5:R-:W-:Y:S01]  /*4280*/  HADD2.F32 R4, -RZ, R116.H0_H0 ;  /* 0x20000074ff047230 */ /* 0x020fe20000004100 */
[----:B------:R-:W-:Y:S01]  /*4290*/  ISETP.NE.AND P6, PT, R119, RZ, PT ;  /* 0x000000ff7700720c */ /* 0x000fe20003fc5270 */
[----:B------:R-:W-:Y:S03]  /*42a0*/  BSSY B1, `(.L_x_103) ;  /* 0x000000b000017945 */ /* 0x000fe60003800000 */
[----:B---3--:R-:W-:Y:S01]  /*42b0*/  FMUL R5, R4, R91 ;  /* 0x0000005b04057220 */ /* 0x008fe20000400000 */
[----:B------:R-:W-:-:S03]  /*42c0*/  @P4 IMAD.MOV.U32 R4, RZ, RZ, R14 ;  /* 0x000000ffff044224 */ /* 0x000fc600078e000e */
[----:B------:R-:W-:-:S05]  /*42d0*/  FFMA R5, R28, R90, R5 ;  /* 0x0000005a1c057223 */ /* 0x000fca0000000005 */
[----:B------:R-:W-:-:S04]  /*42e0*/  F2FP.F16.F32.PACK_AB R5, RZ, R5 ;  /* 0x00000005ff05723e */ /* 0x000fc800000000ff */
[----:B------:R-:W-:Y:S01]  /*42f0*/  PRMT R6, R5, 0x7610, R6 ;  /* 0x0000761005067816 */ /* 0x000fe20000000006 */
[----:B------:R-:W-:-:S05]  /*4300*/  @P4 IMAD.MOV.U32 R5, RZ, RZ, R15 ;  /* 0x000000ffff054224 */ /* 0x000fca00078e000f */
[----:B------:R3:W-:Y:S01]  /*4310*/  @P4 STG.E.U16 desc[UR38][R4.64+0x10], R6 ;  /* 0x0000100604004986 */ /* 0x0007e2000c101526 */
[----:B------:R-:W-:-:S13]  /*4320*/  ISETP.GT.AND P4, PT, R3, 0x80, P6 ;  /* 0x000000800300780c */ /* 0x000fda0003784270 */
[----:B---3--:R-:W-:Y:S05]  /*4330*/  @!P4 BRA `(.L_x_104) ;  /* 0x000000000004c947 */ /* 0x008fea0003800000 */
[----:B------:R3:W5:Y:S02]  /*4340*/  LDG.E.LTC128B.U16 R116, desc[UR38][R60.64+0x12] ;  /* 0x000012263c747981 */ /* 0x000764000c1e1520 */
.L_x_104:
[----:B------:R-:W-:Y:S05]  /*4350*/  BSYNC B1 ;  /* 0x0000000000017941 */ /* 0x000fea0003800000 */
.L_x_103:
[----:B-----5:R-:W-:Y:S01]  /*4360*/  HADD2.F32 R4, -RZ, R116.H0_H0 ;  /* 0x20000074ff047230 */ /* 0x020fe20000004100 */
[----:B------:R-:W-:Y:S01]  /*4370*/  BSSY B1, `(.L_x_105) ;  /* 0x000000c000017945 */ /* 0x000fe20003800000 */
[----:B------:R-:W-:-:S03]  /*4380*/  @P4 IMAD.MOV.U32 R5, RZ, RZ, R15 ;  /* 0x000000ffff054224 */ /* 0x000fc600078e000f */
[----:B------:R-:W-:-:S04]  /*4390*/  FMUL R4, R4, R91 ;  /* 0x0000005b04047220 */ /* 0x000fc80000400000 */
[----:B------:R-:W-:-:S05]  /*43a0*/  FFMA R4, R29, R90, R4 ;  /* 0x0000005a1d047223 */ /* 0x000fca0000000004 */
[----:B------:R-:W-:-:S04]  /*43b0*/  F2FP.F16.F32.PACK_AB R4, RZ, R4 ;  /* 0x00000004ff04723e */ /* 0x000fc800000000ff */
[----:B------:R-:W-:Y:S01]  /*43c0*/  PRMT R6, R4, 0x7610, R6 ;  /* 0x0000761004067816 */ /* 0x000fe20000000006 */
[----:B------:R-:W-:-:S05]  /*43d0*/  @P4 IMAD.MOV.U32 R4, RZ, RZ, R14 ;  /* 0x000000ffff044224 */ /* 0x000fca00078e000e */
[----:B------:R0:W-:Y:S01]  /*43e0*/  @P4 STG.E.U16 desc[UR38][R4.64+0x12], R6 ;  /* 0x0000120604004986 */ /* 0x0001e2000c101526 */
[----:B------:R-:W-:-:S04]  /*43f0*/  ISETP.NE.AND P4, PT, R117, RZ, PT ;  /* 0x000000ff7500720c */ /* 0x000fc80003f85270 */
[----:B------:R-:W-:-:S13]  /*4400*/  ISETP.GT.AND P4, PT, R3, 0x88, P4 ;  /* 0x000000880300780c */ /* 0x000fda0002784270 */
[----:B0-----:R-:W-:Y:S05]  /*4410*/  @!P4 BRA `(.L_x_106) ;  /* 0x000000000004c947 */ /* 0x001fea0003800000 */
[----:B------:R0:W5:Y:S02]  /*4420*/  LDG.E.LTC128B.U16 R116, desc[UR38][R12.64+0x10] ;  /* 0x000010260c747981 */ /* 0x000164000c1e1520 */
.L_x_106:
[----:B------:R-:W-:Y:S05]  /*4430*/  BSYNC B1 ;  /* 0x0000000000017941 */ /* 0x000fea0003800000 */
.L_x_105:
        /* <DEDUP_REMOVED lines=9> */
.L_x_108:
[----:B------:R-:W-:Y:S05]  /*44d0*/  BSYNC B1 ;  /* 0x0000000000017941 */ /* 0x000fea0003800000 */
.L_x_107:
[----:B-----5:R-:W-:Y:S01]  /*44e0*/  HADD2.F32 R4, -RZ, R116.H0_H0 ;  /* 0x20000074ff047230 */ /* 0x020fe20000004100 */
[----:B------:R-:W-:Y:S01]  /*44f0*/  ISETP.NE.AND P6, PT, R120, RZ, PT ;  /* 0x000000ff7800720c */ /* 0x000fe20003fc5270 */
        /* <DEDUP_REMOVED lines=8> */
[----:B------:R-:W-:-:S13]  /*4580*/  ISETP.GT.AND P4, PT, R3, 0x80, P6 ;  /* 0x000000800300780c */ /* 0x000fda0003784270 */
[----:B0-----:R-:W-:Y:S05]  /*4590*/  @!P4 BRA `(.L_x_110) ;  /* 0x000000000004c947 */ /* 0x001fea0003800000 */
[----:B------:R0:W5:Y:S02]  /*45a0*/  LDG.E.LTC128B.U16 R116, desc[UR38][R60.64+0x20] ;  /* 0x000020263c747981 */ /* 0x000164000c1e1520 */
.L_x_110:
[----:B------:R-:W-:Y:S05]  /*45b0*/  BSYNC B1 ;  /* 0x0000000000017941 */ /* 0x000fea0003800000 */
.L_x_109:
[----:B-----5:R-:W-:Y:S01]  /*45c0*/  HADD2.F32 R4, -RZ, R116.H0_H0 ;  /* 0x20000074ff047230 */ /* 0x020fe20000004100 */
[----:B------:R-:W-:Y:S01]  /*45d0*/  ISETP.NE.AND P6, PT, R23, RZ, PT ;  /* 0x000000ff1700720c */ /* 0x000fe20003fc5270 */
[----:B------:R-:W-:Y:S03]  /*45e0*/  BSSY B1, `(.L_x_111) ;  /* 0x000000b000017945 */ /* 0x000fe60003800000 */
[----:B------:R-:W-:Y:S01]  /*45f0*/  FMUL R5, R4, R91 ;  /* 0x0000005b04057220 */ /* 0x000fe20000400000 */
[----:B------:R-:W-:-:S03]  /*4600*/  @P4 IMAD.MOV.U32 R4, RZ, RZ, R14 ;  /* 0x000000ffff044224 */ /* 0x000fc600078e000e */
        /* <DEDUP_REMOVED lines=8> */
.L_x_112:
[----:B------:R-:W-:Y:S05]  /*4690*/  BSYNC B1 ;  /* 0x0000000000017941 */ /* 0x000fea0003800000 */
.L_x_111:
        /* <DEDUP_REMOVED lines=13> */
.L_x_114:
[----:B------:R-:W-:Y:S05]  /*4770*/  BSYNC B1 ;  /* 0x0000000000017941 */ /* 0x000fea0003800000 */
.L_x_113:
[----:B-----5:R-:W-:Y:S01]  /*4780*/  HADD2.F32 R4, -RZ, R116.H0_H0 ;  /* 0x20000074ff047230 */ /* 0x020fe20000004100 */
[----:B------:R-:W-:Y:S04]  /*4790*/  BSSY B1, `(.L_x_115) ;  /* 0x000000b000017945 */ /* 0x000fe80003800000 */
        /* <DEDUP_REMOVED lines=10> */
.L_x_116:
[----:B------:R-:W-:Y:S05]  /*4840*/  BSYNC B1 ;  /* 0x0000000000017941 */ /* 0x000fea0003800000 */
.L_x_115:
        /* <DEDUP_REMOVED lines=13> */
.L_x_118:
[----:B------:R-:W-:Y:S05]  /*4920*/  BSYNC B1 ;  /* 0x0000000000017941 */ /* 0x000fea0003800000 */
.L_x_117:
        /* <DEDUP_REMOVED lines=13> */
.L_x_120:
[----:B------:R-:W-:Y:S05]  /*4a00*/  BSYNC B1 ;  /* 0x0000000000017941 */ /* 0x000fea0003800000 */
.L_x_119:
        /* <DEDUP_REMOVED lines=13> */
.L_x_122:
[----:B------:R-:W-:Y:S05]  /*4ae0*/  BSYNC B1 ;  /* 0x0000000000017941 */ /* 0x000fea0003800000 */
.L_x_121:
        /* <DEDUP_REMOVED lines=12> */
.L_x_124:
[----:B------:R-:W-:Y:S05]  /*4bb0*/  BSYNC B1 ;  /* 0x0000000000017941 */ /* 0x000fea0003800000 */
.L_x_123:
        /* <DEDUP_REMOVED lines=13> */
.L_x_126:
[----:B------:R-:W-:Y:S05]  /*4c90*/  BSYNC B1 ;  /* 0x0000000000017941 */ /* 0x000fea0003800000 */
.L_x_125:
        /* <DEDUP_REMOVED lines=13> */
.L_x_128:
[----:B------:R-:W-:Y:S05]  /*4d70*/  BSYNC B1 ;  /* 0x0000000000017941 */ /* 0x000fea0003800000 */
.L_x_127:
        /* <DEDUP_REMOVED lines=13> */
.L_x_130:
[----:B------:R-:W-:Y:S05]  /*4e50*/  BSYNC B1 ;  /* 0x0000000000017941 */ /* 0x000fea0003800000 */
.L_x_129:
        /* <DEDUP_REMOVED lines=12> */
.L_x_132:
[----:B------:R-:W-:Y:S05]  /*4f20*/  BSYNC B1 ;  /* 0x0000000000017941 */ /* 0x000fea0003800000 */
.L_x_131:
        /* <DEDUP_REMOVED lines=13> */
.L_x_134:
[----:B------:R-:W-:Y:S05]  /*5000*/  BSYNC B1 ;  /* 0x0000000000017941 */ /* 0x000fea0003800000 */
.L_x_133:
        /* <DEDUP_REMOVED lines=12> */
.L_x_136:
[----:B------:R-:W-:Y:S05]  /*50d0*/  BSYNC B1 ;  /* 0x0000000000017941 */ /* 0x000fea0003800000 */
.L_x_135:
        /* <DEDUP_REMOVED lines=12> */
.L_x_138:
[----:B------:R-:W-:Y:S05]  /*51a0*/  BSYNC B1 ;  /* 0x0000000000017941 */ /* 0x000fea0003800000 */
.L_x_137:
[----:B-----5:R-:W-:Y:S01]  /*51b0*/  HADD2.F32 R4, -RZ, R116.H0_H0 ;  /* 0x20000074ff047230 */ /* 0x020fe20000004100 */
[----:B------:R-:W-:Y:S01]  /*51c0*/  ISETP.GT.AND P5, PT, R3, 0x88, P5 ;  /* 0x000000880300780c */ /* 0x000fe20002fa4270 */
        /* <DEDUP_REMOVED lines=8> */
[----:B------:R-:W-:Y:S05]  /*5250*/  @!P5 BRA `(.L_x_140) ;  /* 0x000000000004d947 */ /* 0x000fea0003800000 */
[----:B------:R0:W5:Y:S02]  /*5260*/  LDG.E.LTC128B.U16 R116, desc[UR38][R12.64+0x52] ;  /* 0x000052260c747981 */ /* 0x000164000c1e1520 */
.L_x_140:
[----:B------:R-:W-:Y:S05]  /*5270*/  BSYNC B1 ;  /* 0x0000000000017941 */ /* 0x000fea0003800000 */
.L_x_139:
[----:B0----5:R-:W-:Y:S01]  /*5280*/  HADD2.F32 R4, -RZ, R116.H0_H0 ;  /* 0x20000074ff047230 */ /* 0x021fe20000004100 */
        /* <DEDUP_REMOVED lines=11> */
.L_x_142:
[----:B------:R-:W-:Y:S05]  /*5340*/  BSYNC B1 ;  /* 0x0000000000017941 */ /* 0x000fea0003800000 */
.L_x_141:
[----:B0----5:R-:W-:Y:S01]  /*5350*/  HADD2.F32 R4, -RZ, R116.H0_H0 ;  /* 0x20000074ff047230 */ /* 0x021fe20000004100 */
        /* <DEDUP_REMOVED lines=11> */
.L_x_144:
[----:B------:R-:W-:Y:S05]  /*5410*/  BSYNC B1 ;  /* 0x0000000000017941 */ /* 0x000fea0003800000 */
.L_x_143:
        /* <DEDUP_REMOVED lines=12> */
.L_x_146:
[----:B------:R-:W-:Y:S05]  /*54e0*/  BSYNC B1 ;  /* 0x0000000000017941 */ /* 0x000fea0003800000 */
.L_x_145:
        /* <DEDUP_REMOVED lines=12> */
.L_x_148:
[----:B------:R-:W-:Y:S05]  /*55b0*/  BSYNC B1 ;  /* 0x0000000000017941 */ /* 0x000fea0003800000 */
.L_x_147:
        /* <DEDUP_REMOVED lines=12> */
.L_x_150:
[----:B------:R-:W-:Y:S05]  /*5680*/  BSYNC B1 ;  /* 0x0000000000017941 */ /* 0x000fea0003800000 */
.L_x_149:
        /* <DEDUP_REMOVED lines=12> */
.L_x_152:
[----:B------:R-:W-:Y:S05]  /*5750*/  BSYNC B1 ;  /* 0x0000000000017941 */ /* 0x000fea0003800000 */
.L_x_151:
        /* <DEDUP_REMOVED lines=9> */
.L_x_154:
[----:B------:R-:W-:Y:S05]  /*57f0*/  BSYNC B1 ;  /* 0x0000000000017941 */ /* 0x000fea0003800000 */
.L_x_153:
        /* <DEDUP_REMOVED lines=12> */
.L_x_156:
[----:B------:R-:W-:Y:S05]  /*58c0*/  BSYNC B1 ;  /* 0x0000000000017941 */ /* 0x000fea0003800000 */
.L_x_155:
[----:B------:R-:W-:Y:S05]  /*58d0*/  @!P0 BRA `(.L_x_157) ;  /* 0x0000001400848947 */ /* 0x000fea0003800000 */
[----:B-----5:R-:W-:-:S05]  /*58e0*/  HADD2.F32 R116, -RZ, R116.H0_H0 ;  /* 0x20000074ff747230 */ /* 0x020fca0000004100 */
[----:B------:R-:W-:-:S04]  /*58f0*/  FMUL R116, R116, R91 ;  /* 0x0000005b74747220 */ /* 0x000fc80000400000 */
[----:B------:R-:W-:-:S05]  /*5900*/  FFMA R116, R55, R90, R116 ;  /* 0x0000005a37747223 */ /* 0x000fca0000000074 */
[----:B------:R-:W-:-:S05]  /*5910*/  F2FP.F16.F32.PACK_AB R116, RZ, R116 ;  /* 0x00000074ff74723e */ /* 0x000fca00000000ff */
[----:B------:R0:W-:Y:S01]  /*5920*/  STG.E.U16 desc[UR38][R10.64+0x72], R116 ;  /* 0x000072740a007986 */ /* 0x0001e2000c101526 */
[----:B------:R-:W-:Y:S05]  /*5930*/  BRA `(.L_x_157) ;  /* 0x00000014006c7947 */ /* 0x000fea0003800000 */
.L_x_34:
[----:B------:R-:W-:Y:S01]  /*5940*/  ULDC.64 UR4, c[0x0][0x5c0] ;  /* 0x0001700000047ab9 */ /* 0x000fe20000000a00 */
[-C--:B------:R-:W-:Y:S01]  /*5950*/  FMUL R56, R56, R90.reuse ;  /* 0x0000005a38387220 */ /* 0x080fe20000400000 */
[----:B------:R-:W-:Y:S01]  /*5960*/  LEA R10, P1, R112, UR4, 0x1 ;  /* 0x00000004700a7c11 */ /* 0x000fe2000f8208ff */
[----:B------:R-:W-:Y:S01]  /*5970*/  IMAD.SHL.U32 R7, R92, 0x2, RZ ;  /* 0x000000025c077824 */ /* 0x000fe200078e00ff */
[----:B------:R-:W-:Y:S01]  /*5980*/  ISETP.GT.AND P3, PT, R4, 0x1, PT ;  /* 0x000000010400780c */ /* 0x000fe20003f64270 */
[----:B------:R-:W-:Y:S01]  /*5990*/  FMUL R57, R57, R90 ;  /* 0x0000005a39397220 */ /* 0x000fe20000400000 */
[----:B------:R-:W-:Y:S01]  /*59a0*/  F2FP.F16.F32.PACK_AB R56, RZ, R56 ;  /* 0x00000038ff38723e */ /* 0x000fe200000000ff */
[-C--:B------:R-:W-:Y:S01]  /*59b0*/  FMUL R58, R58, R90.reuse ;  /* 0x0000005a3a3a7220 */ /* 0x080fe20000400000 */
[----:B------:R-:W-:Y:S01]  /*59c0*/  LEA.HI.X R11, R112, UR5, R105, 0x1, P1 ;  /* 0x00000005700b7c11 */ /* 0x000fe200088f0c69 */
[-C--:B------:R-:W-:Y:S01]  /*59d0*/  FMUL R59, R59, R90.reuse ;  /* 0x0000005a3b3b7220 */ /* 0x080fe20000400000 */
[----:B------:R-:W-:Y:S01]  /*59e0*/  ISETP.GT.AND P1, PT, R3, RZ, P3 ;  /* 0x000000ff0300720c */ /* 0x000fe20001f24270 */
[----:B------:R-:W-:Y:S01]  /*59f0*/  IMAD.SHL.U32 R23, R93, 0x2, RZ ;  /* 0x000000025d177824 */ /* 0x000fe200078e00ff */
[----:B------:R-:W-:Y:S01]  /*5a00*/  ISETP.GT.AND P2, PT, R3, 0x8, P6 ;  /* 0x000000080300780c */ /* 0x000fe20003744270 */
[----:B------:R-:W-:Y:S01]  /*5a10*/  @P0 STG.E.U16 desc[UR38][R10.64], R56 ;  /* 0x000000380a000986 */ /* 0x000fe2000c101526 */
[----:B------:R-:W-:Y:S01]  /*5a20*/  SHF.L.U64.HI R5, R92, 0x1, R95 ;  /* 0x000000015c057819 */ /* 0x000fe2000001025f */
[----:B------:R-:W-:Y:S01]  /*5a30*/  FMUL R60, R60, R90 ;  /* 0x0000005a3c3c7220 */ /* 0x000fe20000400000 */
[----:B------:R-:W-:Y:S01]  /*5a40*/  IADD3 R8, P0, R7, R10, RZ ;  /* 0x0000000a07087210 */ /* 0x000fe20007f1e0ff */
[-C--:B------:R-:W-:Y:S01]  /*5a50*/  FMUL R61, R61, R90.reuse ;  /* 0x0000005a3d3d7220 */ /* 0x080fe20000400000 */
[----:B------:R-:W-:Y:S01]  /*5a60*/  F2FP.F16.F32.PACK_AB R57, RZ, R57 ;  /* 0x00000039ff39723e */ /* 0x000fe200000000ff */
[----:B------:R-:W-:Y:S01]  /*5a70*/  FMUL R63, R63, R90 ;  /* 0x0000005a3f3f7220 */ /* 0x000fe20000400000 */
[----:B------:R-:W-:Y:S01]  /*5a80*/  F2FP.F16.F32.PACK_AB R58, RZ, R58 ;  /* 0x0000003aff3a723e */ /* 0x000fe200000000ff */
[----:B------:R-:W-:Y:S01]  /*5a90*/  IMAD.X R9, R5, 0x1, R11, P0 ;  /* 0x0000000105097824 */ /* 0x000fe200000e060b */
[----:B------:R-:W-:Y:S01]  /*5aa0*/  ISETP.GT.AND P0, PT, R3, 0x8, P3 ;  /* 0x000000080300780c */ /* 0x000fe20001f04270 */
[----:B------:R-:W-:Y:S01]  /*5ab0*/  @P1 STG.E.U16 desc[UR38][R10.64+0x2], R57 ;  /* 0x000002390a001986 */ /* 0x000fe2000c101526 */
[----:B------:R-:W-:Y:S01]  /*5ac0*/  F2FP.F16.F32.PACK_AB R59, RZ, R59 ;  /* 0x0000003bff3b723e */ /* 0x000fe200000000ff */
[----:B------:R-:W-:Y:S01]  /*5ad0*/  FMUL R62, R62, R90 ;  /* 0x0000005a3e3e7220 */ /* 0x000fe20000400000 */
[----:B------:R-:W-:Y:S01]  /*5ae0*/  SHF.L.U64.HI R13, R93, 0x1, R94 ;  /* 0x000000015d0d7819 */ /* 0x000fe2000001025e */
[----:B------:R-:W-:Y:S01]  /*5af0*/  @P2 STG.E.U16 desc[UR38][R8.64], R58 ;  /* 0x0000003a08002986 */ /* 0x000fe2000c101526 */
[----:B------:R-:W-:Y:S01]  /*5b00*/  IADD3 R6, P1, P2, R23, R10, R7 ;  /* 0x0000000a17067210 */ /* 0x000fe20007a3e007 */
[-C--:B------:R-:W-:Y:S01]  /*5b10*/  FMUL R64, R64, R90.reuse ;  /* 0x0000005a40407220 */ /* 0x080fe20000400000 */
[C---:B------:R-:W-:Y:S01]  /*5b20*/  ISETP.GT.AND P4, PT, R4.reuse, 0x8, PT ;  /* 0x000000080400780c */ /* 0x040fe20003f84270 */
[-C--:B------:R-:W-:Y:S01]  /*5b30*/  FMUL R65, R65, R90.reuse ;  /* 0x0000005a41417220 */ /* 0x080fe20000400000 */
[----:B------:R-:W-:Y:S01]  /*5b40*/  ISETP.GT.AND P3, PT, R4, 0x9, PT ;  /* 0x000000090400780c */ /* 0x000fe20003f64270 */
[-C--:B------:R-:W-:Y:S01]  /*5b50*/  FMUL R66, R66, R90.reuse ;  /* 0x0000005a42427220 */ /* 0x080fe20000400000 */
[----:B------:R-:W-:Y:S01]  /*5b60*/  IADD3.X R7, R13, R11, R5, P1, P2 ;  /* 0x0000000b0d077210 */ /* 0x000fe20000fe4405 */
[----:B------:R-:W-:Y:S01]  /*5b70*/  @P0 STG.E.U16 desc[UR38][R8.64+0x2], R59 ;  /* 0x0000023b08000986 */ /* 0x000fe2000c101526 */
[----:B------:R-:W-:Y:S01]  /*5b80*/  ISETP.GT.AND P1, PT, R3, RZ, P4 ;  /* 0x000000ff0300720c */ /* 0x000fe20002724270 */
[-C--:B------:R-:W-:Y:S01]  /*5b90*/  FMUL R67, R67, R90.reuse ;  /* 0x0000005a43437220 */ /* 0x080fe20000400000 */
[----:B------:R-:W-:Y:S01]  /*5ba0*/  ISETP.GT.AND P0, PT, R3, RZ, P3 ;  /* 0x000000ff0300720c */ /* 0x000fe20001f04270 */
[----:B------:R-:W-:Y:S01]  /*5bb0*/  FMUL R68, R68, R90 ;  /* 0x0000005a44447220 */ /* 0x000fe20000400000 */
[----:B------:R-:W-:Y:S01]  /*5bc0*/  F2FP.F16.F32.PACK_AB R60, RZ, R60 ;  /* 0x0000003cff3c723e */ /* 0x000fe200000000ff */
[-C--:B------:R-:W-:Y:S01]  /*5bd0*/  FMUL R69, R69, R90.reuse ;  /* 0x0000005a45457220 */ /* 0x080fe20000400000 */
[----:B------:R-:W-:Y:S01]  /*5be0*/  F2FP.F16.F32.PACK_AB R61, RZ, R61 ;  /* 0x0000003dff3d723e */ /* 0x000fe200000000ff */
[-C--:B------:R-:W-:Y:S01]  /*5bf0*/  FMUL R70, R70, R90.reuse ;  /* 0x0000005a46467220 */ /* 0x080fe20000400000 */
[----:B------:R-:W-:Y:S01]  /*5c00*/  F2FP.F16.F32.PACK_AB R63, RZ, R63 ;  /* 0x0000003fff3f723e */ /* 0x000fe200000000ff */
[----:B------:R-:W-:Y:S01]  /*5c10*/  FMUL R71, R71, R90 ;  /* 0x0000005a47477220 */ /* 0x000fe20000400000 */
[----:B------:R-:W-:Y:S01]  /*5c20*/  F2FP.F16.F32.PACK_AB R62, RZ, R62 ;  /* 0x0000003eff3e723e */ /* 0x000fe200000000ff */
[----:B------:R-:W-:Y:S01]  /*5c30*/  FMUL R72, R72, R90 ;  /* 0x0000005a48487220 */ /* 0x000fe20000400000 */
[----:B------:R-:W-:Y:S01]  /*5c40*/  F2FP.F16.F32.PACK_AB R64, RZ, R64 ;  /* 0x00000040ff40723e */ /* 0x000fe200000000ff */
[----:B------:R-:W-:Y:S01]  /*5c50*/  @P1 STG.E.U16 desc[UR38][R10.64+0x10], R60 ;  /* 0x0000103c0a001986 */ /* 0x000fe2000c101526 */
[----:B------:R-:W-:Y:S01]  /*5c60*/  ISETP.GT.AND P1, PT, R3, 0x8, P4 ;  /* 0x000000080300780c */ /* 0x000fe20002724270 */
[-C--:B------:R-:W-:Y:S01]  /*5c70*/  FMUL R73, R73, R90.reuse ;  /* 0x0000005a49497220 */ /* 0x080fe20000400000 */
[----:B------:R-:W-:Y:S01]  /*5c80*/  ISETP.GT.AND P2, PT, R4, 0x11, PT ;  /* 0x000000110400780c */ /* 0x000fe20003f44270 */
[----:B------:R-:W-:Y:S01]  /*5c90*/  @P0 STG.E.U16 desc[UR38][R10.64+0x12], R61 ;  /* 0x0000123d0a000986 */ /* 0x000fe2000c101526 */
[----:B------:R-:W-:Y:S01]  /*5ca0*/  ISETP.GT.AND P0, PT, R3, 0x8, P3 ;  /* 0x000000080300780c */ /* 0x000fe20001f04270 */
[-C--:B------:R-:W-:Y:S01]  /*5cb0*/  FMUL R74, R74, R90.reuse ;  /* 0x0000005a4a4a7220 */ /* 0x080fe20000400000 */
[----:B------:R-:W-:Y:S01]  /*5cc0*/  ISETP.GT.AND P3, PT, R4, 0x10, PT ;  /* 0x000000100400780c */ /* 0x000fe20003f64270 */
[-C--:B------:R-:W-:Y:S01]  /*5cd0*/  FMUL R75, R75, R90.reuse ;  /* 0x0000005a4b4b7220 */ /* 0x080fe20000400000 */
[----:B------:R-:W-:Y:S01]  /*5ce0*/  F2FP.F16.F32.PACK_AB R65, RZ, R65 ;  /* 0x00000041ff41723e */ /* 0x000fe200000000ff */
[----:B------:R-:W-:Y:S01]  /*5cf0*/  FMUL R76, R76, R90 ;  /* 0x0000005a4c4c7220 */ /* 0x000fe20000400000 */
[----:B------:R-:W-:Y:S01]  /*5d00*/  F2FP.F16.F32.PACK_AB R66, RZ, R66 ;  /* 0x00000042ff42723e */ /* 0x000fe200000000ff */
[----:B------:R-:W-:Y:S01]  /*5d10*/  FMUL R77, R77, R90 ;  /* 0x0000005a4d4d7220 */ /* 0x000fe20000400000 */
[----:B------:R-:W-:Y:S01]  /*5d20*/  F2FP.F16.F32.PACK_AB R67, RZ, R67 ;  /* 0x00000043ff43723e */ /* 0x000fe200000000ff */
[----:B------:R-:W-:Y:S01]  /*5d30*/  @P1 STG.E.U16 desc[UR38][R8.64+0x10], R62 ;  /* 0x0000103e08001986 */ /* 0x000fe2000c101526 */
[----:B------:R-:W-:Y:S01]  /*5d40*/  F2FP.F16.F32.PACK_AB R68, RZ, R68 ;  /* 0x00000044ff44723e */ /* 0x000fe200000000ff */
[-C--:B------:R-:W-:Y:S01]  /*5d50*/  FMUL R78, R78, R90.reuse ;  /* 0x0000005a4e4e7220 */ /* 0x080fe20000400000 */
[----:B------:R-:W-:Y:S01]  /*5d60*/  ISETP.GT.AND P1, PT, R4, 0x19, PT ;  /* 0x000000190400780c */ /* 0x000fe20003f24270 */
[----:B------:R-:W-:Y:S01]  /*5d70*/  @P0 STG.E.U16 desc[UR38][R8.64+0x12], R63 ;  /* 0x0000123f08000986 */ /* 0x000fe2000c101526 */
[----:B------:R-:W-:Y:S01]  /*5d80*/  ISETP.GT.AND P0, PT, R3, RZ, P3 ;  /* 0x000000ff0300720c */ /* 0x000fe20001f04270 */
[-C--:B------:R-:W-:Y:S01]  /*5d90*/  FMUL R79, R79, R90.reuse ;  /* 0x0000005a4f4f7220 */ /* 0x080fe20000400000 */
[----:B------:R-:W-:Y:S01]  /*5da0*/  F2FP.F16.F32.PACK_AB R69, RZ, R69 ;  /* 0x00000045ff45723e */ /* 0x000fe200000000ff */
[----:B------:R-:W-:Y:S01]  /*5db0*/  FMUL R80, R80, R90 ;  /* 0x0000005a50507220 */ /* 0x000fe20000400000 */
[----:B------:R-:W-:Y:S01]  /*5dc0*/  F2FP.F16.F32.PACK_AB R70, RZ, R70 ;  /* 0x00000046ff46723e */ /* 0x000fe200000000ff */
        /* <DEDUP_REMOVED lines=8> */
[----:B------:R-:W-:Y:S01]  /*5e50*/  @P0 STG.E.U16 desc[UR38][R10.64+0x20], R64 ;  /* 0x000020400a000986 */ /* 0x000fe2000c101526 */
[----:B------:R-:W-:Y:S01]  /*5e60*/  ISETP.GT.AND P0, PT, R3, RZ, P2 ;  /* 0x000000ff0300720c */ /* 0x000fe20001704270 */
[-C--:B------:R-:W-:Y:S01]  /*5e70*/  FMUL R85, R85, R90.reuse ;  /* 0x0000005a55557220 */ /* 0x080fe20000400000 */
[----:B------:R-:W-:Y:S01]  /*5e80*/  F2FP.F16.F32.PACK_AB R75, RZ, R75 ;  /* 0x0000004bff4b723e */ /* 0x000fe200000000ff */
[-C--:B------:R-:W-:Y:S01]  /*5e90*/  FMUL R86, R86, R90.reuse ;  /* 0x0000005a56567220 */ /* 0x080fe20000400000 */
[----:B------:R-:W-:Y:S01]  /*5ea0*/  ISETP.GT.AND P5, PT, R4, 0x28, PT ;  /* 0x000000280400780c */ /* 0x000fe20003fa4270 */
[----:B------:R-:W-:Y:S01]  /*5eb0*/  FMUL R87, R87, R90 ;  /* 0x0000005a57577220 */ /* 0x000fe20000400000 */
[----:B------:R-:W-:Y:S01]  /*5ec0*/  F2FP.F16.F32.PACK_AB R76, RZ, R76 ;  /* 0x0000004cff4c723e */ /* 0x000fe200000000ff */
[-C--:B------:R-:W-:Y:S01]  /*5ed0*/  FMUL R24, R24, R90.reuse ;  /* 0x0000005a18187220 */ /* 0x080fe20000400000 */
[----:B------:R-:W-:Y:S01]  /*5ee0*/  ISETP.GT.AND P4, PT, R4, 0x29, PT ;  /* 0x000000290400780c */ /* 0x000fe20003f84270 */
[-C--:B------:R-:W-:Y:S01]  /*5ef0*/  FMUL R25, R25, R90.reuse ;  /* 0x0000005a19197220 */ /* 0x080fe20000400000 */
[----:B------:R-:W-:Y:S01]  /*5f00*/  F2FP.F16.F32.PACK_AB R77, RZ, R77 ;  /* 0x0000004dff4d723e */ /* 0x000fe200000000ff */
[----:B------:R-:W-:Y:S01]  /*5f10*/  FMUL R26, R26, R90 ;  /* 0x0000005a1a1a7220 */ /* 0x000fe20000400000 */
[----:B------:R-:W-:Y:S01]  /*5f20*/  F2FP.F16.F32.PACK_AB R78, RZ, R78 ;  /* 0x0000004eff4e723e */ /* 0x000fe200000000ff */
[----:B------:R-:W-:Y:S01]  /*5f30*/  @P0 STG.E.U16 desc[UR38][R10.64+0x22], R65 ;  /* 0x000022410a000986 */ /* 0x000fe2000c101526 */
[----:B------:R-:W-:Y:S01]  /*5f40*/  ISETP.GT.AND P0, PT, R3, 0x8, P3 ;  /* 0x000000080300780c */ /* 0x000fe20001f04270 */
[-C--:B------:R-:W-:Y:S01]  /*5f50*/  FMUL R27, R27, R90.reuse ;  /* 0x0000005a1b1b7220 */ /* 0x080fe20000400000 */
[----:B------:R-:W-:Y:S01]  /*5f60*/  F2FP.F16.F32.PACK_AB R79, RZ, R79 ;  /* 0x0000004fff4f723e */ /* 0x000fe200000000ff */
[-C--:B------:R-:W-:Y:S01]  /*5f70*/  FMUL R28, R28, R90.reuse ;  /* 0x0000005a1c1c7220 */ /* 0x080fe20000400000 */
[----:B------:R-:W-:Y:S01]  /*5f80*/  ISETP.GT.AND P3, PT, R4, 0x30, PT ;  /* 0x000000300400780c */ /* 0x000fe20003f64270 */
        /* <DEDUP_REMOVED lines=8> */
[----:B------:R-:W-:Y:S01]  /*6010*/  @P0 STG.E.U16 desc[UR38][R8.64+0x20], R66 ;  /* 0x0000204208000986 */ /* 0x000fe2000c101526 */
[----:B------:R-:W-:Y:S01]  /*6020*/  ISETP.GT.AND P0, PT, R3, 0x8, P2 ;  /* 0x000000080300780c */ /* 0x000fe20001704270 */
[-C--:B------:R-:W-:Y:S01]  /*6030*/  FMUL R33, R33, R90.reuse ;  /* 0x0000005a21217220 */ /* 0x080fe20000400000 */
[----:B------:R-:W-:Y:S01]  /*6040*/  ISETP.GT.AND P2, PT, R4, 0x18, PT ;  /* 0x000000180400780c */ /* 0x000fe20003f44270 */
[----:B------:R-:W-:Y:S01]  /*6050*/  FMUL R34, R34, R90 ;  /* 0x0000005a22227220 */ /* 0x000fe20000400000 */
[----:B------:R-:W-:Y:S01]  /*6060*/  F2FP.F16.F32.PACK_AB R84, RZ, R84 ;  /* 0x00000054ff54723e */ /* 0x000fe200000000ff */
[-C--:B------:R-:W-:Y:S01]  /*6070*/  FMUL R35, R35, R90.reuse ;  /* 0x0000005a23237220 */ /* 0x080fe20000400000 */
[----:B------:R-:W-:Y:S01]  /*6080*/  P2R R5, PR, RZ, 0x20 ;  /* 0x00000020ff057803 */ /* 0x000fe20000000000 */
[-C--:B------:R-:W-:Y:S01]  /*6090*/  FMUL R36, R36, R90.reuse ;  /* 0x0000005a24247220 */ /* 0x080fe20000400000 */
[----:B------:R-:W-:Y:S01]  /*60a0*/  F2FP.F16.F32.PACK_AB R85, RZ, R85 ;  /* 0x00000055ff55723e */ /* 0x000fe200000000ff */
[----:B------:R-:W-:Y:S01]  /*60b0*/  FMUL R37, R37, R90 ;  /* 0x0000005a25257220 */ /* 0x000fe20000400000 */
[----:B------:R-:W-:Y:S01]  /*60c0*/  F2FP.F16.F32.PACK_AB R86, RZ, R86 ;  /* 0x00000056ff56723e */ /* 0x000fe200000000ff */
[-C--:B------:R-:W-:Y:S01]  /*60d0*/  FMUL R38, R38, R90.reuse ;  /* 0x0000005a26267220 */ /* 0x080fe20000400000 */
[----:B------:R-:W-:Y:S01]  /*60e0*/  F2FP.F16.F32.PACK_AB R87, RZ, R87 ;  /* 0x00000057ff57723e */ /* 0x000fe200000000ff */
[----:B------:R-:W-:Y:S01]  /*60f0*/  @P0 STG.E.U16 desc[UR38][R8.64+0x22], R67 ;  /* 0x0000224308000986 */ /* 0x000fe2000c101526 */
[----:B------:R-:W-:Y:S01]  /*6100*/  ISETP.GT.AND P0, PT, R3, RZ, P2 ;  /* 0x000000ff0300720c */ /* 0x000fe20001704270 */
        /* <DEDUP_REMOVED lines=36> */
[----:B------:R-:W-:Y:S01]  /*6350*/  FMUL R55, R55, R90 ;  /* 0x0000005a37377220 */ /* 0x000fe20000400000 */
[----:B------:R-:W-:-:S02]  /*6360*/  F2FP.F16.F32.PACK_AB R39, RZ, R39 ;  /* 0x00000027ff27723e */ /* 0x000fc400000000ff */
[----:B------:R-:W-:Y:S01]  /*6370*/  F2FP.F16.F32.PACK_AB R40, RZ, R40 ;  /* 0x00000028ff28723e */ /* 0x000fe200000000ff */
[----:B------:R-:W-:Y:S01]  /*6380*/  @P0 STG.E.U16 desc[UR38][R8.64+0x30], R70 ;  /* 0x0000304608000986 */ /* 0x000fe2000c101526 */
[----:B------:R-:W-:Y:S02]  /*6390*/  ISETP.GT.AND P0, PT, R3, 0x8, P1 ;  /* 0x000000080300780c */ /* 0x000fe40000f04270 */
[----:B------:R-:W-:Y:S02]  /*63a0*/  ISETP.GT.AND P1, PT, R4, 0x21, PT ;  /* 0x000000210400780c */ /* 0x000fe40003f24270 */
[----:B------:R-:W-:Y:S02]  /*63b0*/  F2FP.F16.F32.PACK_AB R41, RZ, R41 ;  /* 0x00000029ff29723e */ /* 0x000fe400000000ff */
[----:B------:R-:W-:Y:S02]  /*63c0*/  F2FP.F16.F32.PACK_AB R42, RZ, R42 ;  /* 0x0000002aff2a723e */ /* 0x000fe400000000ff */
[----:B------:R-:W-:-:S02]  /*63d0*/  F2FP.F16.F32.PACK_AB R43, RZ, R43 ;  /* 0x0000002bff2b723e */ /* 0x000fc400000000ff */
[----:B------:R-:W-:Y:S02]  /*63e0*/  F2FP.F16.F32.PACK_AB R44, RZ, R44 ;  /* 0x0000002cff2c723e */ /* 0x000fe400000000ff */
[----:B------:R-:W-:Y:S01]  /*63f0*/  F2FP.F16.F32.PACK_AB R45, RZ, R45 ;  /* 0x0000002dff2d723e */ /* 0x000fe200000000ff */
[----:B------:R-:W-:Y:S01]  /*6400*/  @P0 STG.E.U16 desc[UR38][R8.64+0x32], R71 ;  /* 0x0000324708000986 */ /* 0x000fe2000c101526 */
[----:B------:R-:W-:Y:S02]  /*6410*/  ISETP.GT.AND P0, PT, R3, RZ, P2 ;  /* 0x000000ff0300720c */ /* 0x000fe40001704270 */
[----:B------:R-:W-:Y:S02]  /*6420*/  F2FP.F16.F32.PACK_AB R46, RZ, R46 ;  /* 0x0000002eff2e723e */ /* 0x000fe400000000ff */
[----:B------:R-:W-:Y:S02]  /*6430*/  F2FP.F16.F32.PACK_AB R47, RZ, R47 ;  /* 0x0000002fff2f723e */ /* 0x000fe400000000ff */
[----:B------:R-:W-:-:S02]  /*6440*/  F2FP.F16.F32.PACK_AB R48, RZ, R48 ;  /* 0x00000030ff30723e */ /* 0x000fc400000000ff */
[----:B------:R-:W-:Y:S02]  /*6450*/  F2FP.F16.F32.PACK_AB R49, RZ, R49 ;  /* 0x00000031ff31723e */ /* 0x000fe400000000ff */
[----:B------:R-:W-:Y:S02]  /*6460*/  F2FP.F16.F32.PACK_AB R50, RZ, R50 ;  /* 0x00000032ff32723e */ /* 0x000fe400000000ff */
[----:B------:R-:W-:Y:S01]  /*6470*/  F2FP.F16.F32.PACK_AB R51, RZ, R51 ;  /* 0x00000033ff33723e */ /* 0x000fe200000000ff */
[----:B------:R-:W-:Y:S01]  /*6480*/  @P0 STG.E.U16 desc[UR38][R10.64+0x40], R72 ;  /* 0x000040480a000986 */ /* 0x000fe2000c101526 */
[----:B------:R-:W-:Y:S02]  /*6490*/  ISETP.GT.AND P0, PT, R3, RZ, P1 ;  /* 0x000000ff0300720c */ /* 0x000fe40000f04270 */
[----:B------:R-:W-:Y:S02]  /*64a0*/  F2FP.F16.F32.PACK_AB R52, RZ, R52 ;  /* 0x00000034ff34723e */ /* 0x000fe400000000ff */
[----:B------:R-:W-:-:S02]  /*64b0*/  F2FP.F16.F32.PACK_AB R53, RZ, R53 ;  /* 0x00000035ff35723e */ /* 0x000fc400000000ff */
[----:B------:R-:W-:Y:S02]  /*64c0*/  F2FP.F16.F32.PACK_AB R54, RZ, R54 ;  /* 0x00000036ff36723e */ /* 0x000fe400000000ff */
[----:B------:R-:W-:-:S05]  /*64d0*/  F2FP.F16.F32.PACK_AB R55, RZ, R55 ;  /* 0x00000037ff37723e */ /* 0x000fca00000000ff */
[----:B------:R-:W-:Y:S01]  /*64e0*/  @P0 STG.E.U16 desc[UR38][R10.64+0x42], R73 ;  /* 0x000042490a000986 */ /* 0x000fe2000c101526 */
[----:B------:R-:W-:Y:S02]  /*64f0*/  ISETP.GT.AND P0, PT, R3, 0x8, P2 ;  /* 0x000000080300780c */ /* 0x000fe40001704270 */
[----:B------:R-:W-:-:S11]  /*6500*/  ISETP.GT.AND P2, PT, R4, 0x38, PT ;  /* 0x000000380400780c */ /* 0x000fd60003f44270 */
[----:B------:R-:W-:Y:S01]  /*6510*/  @P0 STG.E.U16 desc[UR38][R8.64+0x40], R74 ;  /* 0x0000404a08000986 */ /* 0x000fe2000c101526 */
[----:B------:R-:W-:-:S13]  /*6520*/  ISETP.GT.AND P0, PT, R3, 0x8, P1 ;  /* 0x000000080300780c */ /* 0x000fda0000f04270 */
[----:B------:R-:W-:Y:S01]  /*6530*/  @P0 STG.E.U16 desc[UR38][R8.64+0x42], R75 ;  /* 0x0000424b08000986 */ /* 0x000fe2000c101526 */
[----:B------:R-:W-:-:S13]  /*6540*/  ISETP.GT.AND P0, PT, R3, RZ, P5 ;  /* 0x000000ff0300720c */ /* 0x000fda0002f04270 */
[----:B------:R-:W-:Y:S01]  /*6550*/  @P0 STG.E.U16 desc[UR38][R10.64+0x50], R76 ;  /* 0x0000504c0a000986 */ /* 0x000fe2000c101526 */
[----:B------:R-:W-:-:S13]  /*6560*/  ISETP.GT.AND P0, PT, R3, RZ, P4 ;  /* 0x000000ff0300720c */ /* 0x000fda0002704270 */
[----:B------:R-:W-:Y:S01]  /*6570*/  @P0 STG.E.U16 desc[UR38][R10.64+0x52], R77 ;  /* 0x0000524d0a000986 */ /* 0x000fe2000c101526 */
[----:B------:R-:W-:-:S13]  /*6580*/  ISETP.GT.AND P0, PT, R3, 0x8, P5 ;  /* 0x000000080300780c */ /* 0x000fda0002f04270 */
[----:B------:R-:W-:Y:S01]  /*6590*/  @P0 STG.E.U16 desc[UR38][R8.64+0x50], R78 ;  /* 0x0000504e08000986 */ /* 0x000fe2000c101526 */
[----:B------:R-:W-:-:S13]  /*65a0*/  ISETP.GT.AND P0, PT, R3, 0x8, P4 ;  /* 0x000000080300780c */ /* 0x000fda0002704270 */
[----:B------:R-:W-:Y:S01]  /*65b0*/  @P0 STG.E.U16 desc[UR38][R8.64+0x52], R79 ;  /* 0x0000524f08000986 */ /* 0x000fe2000c101526 */
[----:B------:R-:W-:-:S13]  /*65c0*/  ISETP.GT.AND P0, PT, R3, RZ, P3 ;  /* 0x000000ff0300720c */ /* 0x000fda0001f04270 */
[----:B------:R-:W-:Y:S01]  /*65d0*/  @P0 STG.E.U16 desc[UR38][R10.64+0x60], R80 ;  /* 0x000060500a000986 */ /* 0x000fe2000c101526 */
[----:B------:R-:W-:-:S04]  /*65e0*/  ISETP.GT.AND P0, PT, R4, 0x31, PT ;  /* 0x000000310400780c */ /* 0x000fc80003f04270 */
[----:B------:R-:W-:-:S13]  /*65f0*/  ISETP.GT.AND P1, PT, R3, RZ, P0 ;  /* 0x000000ff0300720c */ /* 0x000fda0000724270 */
[----:B------:R-:W-:Y:S01]  /*6600*/  @P1 STG.E.U16 desc[UR38][R10.64+0x62], R81 ;  /* 0x000062510a001986 */ /* 0x000fe2000c101526 */
[----:B------:R-:W-:-:S13]  /*6610*/  ISETP.GT.AND P1, PT, R3, 0x8, P3 ;  /* 0x000000080300780c */ /* 0x000fda0001f24270 */
[----:B------:R-:W-:Y:S01]  /*6620*/  @P1 STG.E.U16 desc[UR38][R8.64+0x60], R82 ;  /* 0x0000605208001986 */ /* 0x000fe2000c101526 */
[----:B------:R-:W-:-:S13]  /*6630*/  ISETP.GT.AND P1, PT, R3, 0x8, P0 ;  /* 0x000000080300780c */ /* 0x000fda0000724270 */
[----:B------:R-:W-:Y:S01]  /*6640*/  @P1 STG.E.U16 desc[UR38][R8.64+0x62], R83 ;  /* 0x0000625308001986 */ /* 0x000fe2000c101526 */
[----:B------:R-:W-:-:S05]  /*6650*/  IADD3 R14, P1, R23, R8, RZ ;  /* 0x00000008170e7210 */ /* 0x000fca0007f3e0ff */
[----:B------:R-:W-:Y:S01]  /*6660*/  IMAD.X R15, R13, 0x1, R9, P1 ;  /* 0x000000010d0f7824 */ /* 0x000fe200008e0609 */
[----:B------:R-:W-:-:S13]  /*6670*/  ISETP.GT.AND P1, PT, R3, RZ, P2 ;  /* 0x000000ff0300720c */ /* 0x000fda0001724270 */
[----:B------:R-:W-:Y:S01]  /*6680*/  @P1 STG.E.U16 desc[UR38][R10.64+0x70], R84 ;  /* 0x000070540a001986 */ /* 0x000fe2000c101526 */
[----:B------:R-:W-:-:S05]  /*6690*/  IADD3 R20, P1, R23, R8, RZ ;  /* 0x0000000817147210 */ /* 0x000fca0007f3e0ff */
[----:B------:R-:W-:Y:S01]  /*66a0*/  IMAD.X R21, R13, 0x1, R9, P1 ;  /* 0x000000010d157824 */ /* 0x000fe200008e0609 */
[----:B------:R-:W-:-:S05]  /*66b0*/  IADD3 R12, P1, R23, R10, RZ ;  /* 0x0000000a170c7210 */ /* 0x000fca0007f3e0ff */
[----:B------:R-:W-:Y:S01]  /*66c0*/  IMAD.X R13, R13, 0x1, R11, P1 ;  /* 0x000000010d0d7824 */ /* 0x000fe200008e060b */
[----:B------:R-:W-:-:S04]  /*66d0*/  ISETP.GT.AND P1, PT, R4, 0x39, PT ;  /* 0x000000390400780c */ /* 0x000fc80003f24270 */
[----:B------:R-:W-:-:S13]  /*66e0*/  ISETP.GT.AND P5, PT, R3, RZ, P1 ;  /* 0x000000ff0300720c */ /* 0x000fda0000fa4270 */
[----:B------:R-:W-:Y:S01]  /*66f0*/  @P5 STG.E.U16 desc[UR38][R10.64+0x72], R85 ;  /* 0x000072550a005986 */ /* 0x000fe2000c101526 */
[----:B------:R-:W-:-:S13]  /*6700*/  ISETP.GT.AND P5, PT, R3, 0x8, P2 ;  /* 0x000000080300780c */ /* 0x000fda00017a4270 */
[----:B------:R-:W-:Y:S01]  /*6710*/  @P5 STG.E.U16 desc[UR38][R8.64+0x70], R86 ;  /* 0x0000705608005986 */ /* 0x000fe2000c101526 */
[----:B------:R-:W-:-:S13]  /*6720*/  ISETP.GT.AND P5, PT, R3, 0x8, P1 ;  /* 0x000000080300780c */ /* 0x000fda0000fa4270 */
[----:B------:R0:W-:Y:S01]  /*6730*/  @P5 STG.E.U16 desc[UR38][R8.64+0x72], R87 ;  /* 0x0000725708005986 */ /* 0x0001e2000c101526 */
[C---:B------:R-:W-:Y:S02]  /*6740*/  ISETP.GT.AND P5, PT, R3.reuse, 0x80, P6 ;  /* 0x000000800300780c */ /* 0x040fe400037a4270 */
[----:B------:R-:W-:-:S11]  /*6750*/  ISETP.GT.AND P6, PT, R3, 0x88, P6 ;  /* 0x000000880300780c */ /* 0x000fd600037c4270 */
[----:B------:R-:W-:Y:S01]  /*6760*/  @P5 STG.E.U16 desc[UR38][R12.64], R24 ;  /* 0x000000180c005986 */ /* 0x000fe2000c101526 */
[----:B------:R-:W-:-:S04]  /*6770*/  ISETP.GT.AND P5, PT, R4, 0x1, PT ;  /* 0x000000010400780c */ /* 0x000fc80003fa4270 */
[----:B------:R-:W-:-:S13]  /*6780*/  ISETP.GT.AND P5, PT, R3, 0x80, P5 ;  /* 0x000000800300780c */ /* 0x000fda0002fa4270 */
[----:B0-----:R-:W-:Y:S02]  /*6790*/  @P5 IMAD.MOV.U32 R8, RZ, RZ, R12 ;  /* 0x000000ffff085224 */ /* 0x001fe400078e000c */
[----:B------:R-:W-:-:S05]  /*67a0*/  @P5 IMAD.MOV.U32 R9, RZ, RZ, R13 ;  /* 0x000000ffff095224 */ /* 0x000fca00078e000d */
[----:B------:R0:W-:Y:S01]  /*67b0*/  @P5 STG.E.U16 desc[UR38][R8.64+0x2], R25 ;  /* 0x0000021908005986 */ /* 0x0001e2000c101526 */
[----:B------:R-:W-:-:S03]  /*67c0*/  ISETP.NE.AND P5, PT, R5, RZ, PT ;  /* 0x000000ff0500720c */ /* 0x000fc60003fa5270 */
[----:B------:R-:W-:Y:S01]  /*67d0*/  @P6 STG.E.U16 desc[UR38][R14.64], R26 ;  /* 0x0000001a0e006986 */ /* 0x000fe2000c101526 */
[----:B------:R-:W-:-:S04]  /*67e0*/  ISETP.GT.AND P6, PT, R4, 0x1, PT ;  /* 0x000000010400780c */ /* 0x000fc80003fc4270 */
[----:B------:R-:W-:-:S13]  /*67f0*/  ISETP.GT.AND P6, PT, R3, 0x88, P6 ;  /* 0x000000880300780c */ /* 0x000fda00037c4270 */
[----:B------:R-:W-:Y:S01]  /*6800*/  @P6 STG.E.U16 desc[UR38][R20.64+0x2], R27 ;  /* 0x0000021b14006986 */ /* 0x000fe2000c101526 */
[----:B------:R-:W-:-:S04]  /*6810*/  ISETP.GT.AND P6, PT, R4, 0x8, PT ;  /* 0x000000080400780c */ /* 0x000fc80003fc4270 */
[----:B------:R-:W-:-:S13]  /*6820*/  ISETP.GT.AND P6, PT, R3, 0x80, P6 ;  /* 0x000000800300780c */ /* 0x000fda00037c4270 */
[----:B0-----:R-:W-:Y:S02]  /*6830*/  @P6 IMAD.MOV.U32 R8, RZ, RZ, R12 ;  /* 0x000000ffff086224 */ /* 0x001fe400078e000c */
[----:B------:R-:W-:-:S05]  /*6840*/  @P6 IMAD.MOV.U32 R9, RZ, RZ, R13 ;  /* 0x000000ffff096224 */ /* 0x000fca00078e000d */
[----:B------:R0:W-:Y:S01]  /*6850*/  @P6 STG.E.U16 desc[UR38][R8.64+0x10], R28 ;  /* 0x0000101c08006986 */ /* 0x0001e2000c101526 */
[----:B------:R-:W-:-:S04]  /*6860*/  ISETP.GT.AND P6, PT, R4, 0x9, PT ;  /* 0x000000090400780c */ /* 0x000fc80003fc4270 */
[----:B------:R-:W-:-:S13]  /*6870*/  ISETP.GT.AND P6, PT, R3, 0x80, P6 ;  /* 0x000000800300780c */ /* 0x000fda00037c4270 */
[----:B0-----:R-:W-:Y:S02]  /*6880*/  @P6 IMAD.MOV.U32 R8, RZ, RZ, R12 ;  /* 0x000000ffff086224 */ /* 0x001fe400078e000c */
[----:B------:R-:W-:-:S05]  /*6890*/  @P6 IMAD.MOV.U32 R9, RZ, RZ, R13 ;  /* 0x000000ffff096224 */ /* 0x000fca00078e000d */
[----:B------:R0:W-:Y:S01]  /*68a0*/  @P6 STG.E.U16 desc[UR38][R8.64+0x12], R29 ;  /* 0x0000121d08006986 */ /* 0x0001e2000c101526 */
[----:B------:R-:W-:-:S04]  /*68b0*/  ISETP.GT.AND P6, PT, R4, 0x8, PT ;  /* 0x000000080400780c */ /* 0x000fc80003fc4270 */
[----:B------:R-:W-:-:S13]  /*68c0*/  ISETP.GT.AND P6, PT, R3, 0x88, P6 ;  /* 0x000000880300780c */ /* 0x000fda00037c4270 */
        /* <DEDUP_REMOVED lines=45> */
[----:B------:R-:W-:Y:S01]  /*6ba0*/  @P6 STG.E.U16 desc[UR38][R8.64+0x42], R41 ;  /* 0x0000422908006986 */ /* 0x000fe2000c101526 */
[----:B------:R-:W-:-:S04]  /*6bb0*/  ISETP.GT.AND P6, PT, R4, 0x20, PT ;  /* 0x000000200400780c */ /* 0x000fc80003fc4270 */
[----:B------:R-:W-:-:S13]  /*6bc0*/  ISETP.GT.AND P6, PT, R3, 0x88, P6 ;  /* 0x000000880300780c */ /* 0x000fda00037c4270 */
[----:B------:R-:W-:Y:S01]  /*6bd0*/  @P6 STG.E.U16 desc[UR38][R6.64+0x40], R42 ;  /* 0x0000402a06006986 */ /* 0x000fe2000c101526 */
[----:B------:R-:W-:-:S04]  /*6be0*/  ISETP.GT.AND P6, PT, R4, 0x21, PT ;  /* 0x000000210400780c */ /* 0x000fc80003fc4270 */
[----:B------:R-:W-:-:S13]  /*6bf0*/  ISETP.GT.AND P6, PT, R3, 0x88, P6 ;  /* 0x000000880300780c */ /* 0x000fda00037c4270 */
[----:B------:R-:W-:Y:S02]  /*6c00*/  @P6 IMAD.MOV.U32 R4, RZ, RZ, R6 ;  /* 0x000000ffff046224 */ /* 0x000fe400078e0006 */
[----:B------:R-:W-:-:S05]  /*6c10*/  @P6 IMAD.MOV.U32 R5, RZ, RZ, R7 ;  /* 0x000000ffff056224 */ /* 0x000fca00078e0007 */
[----:B------:R0:W-:Y:S01]  /*6c20*/  @P6 STG.E.U16 desc[UR38][R4.64+0x42], R43 ;  /* 0x0000422b04006986 */ /* 0x0001e2000c101526 */
[C---:B------:R-:W-:Y:S02]  /*6c30*/  ISETP.GT.AND P6, PT, R3.reuse, 0x80, P5 ;  /* 0x000000800300780c */ /* 0x040fe40002fc4270 */
[----:B------:R-:W-:-:S11]  /*6c40*/  ISETP.GT.AND P5, PT, R3, 0x88, P5 ;  /* 0x000000880300780c */ /* 0x000fd60002fa4270 */
[----:B0-----:R-:W-:Y:S02]  /*6c50*/  @P6 IMAD.MOV.U32 R4, RZ, RZ, R12 ;  /* 0x000000ffff046224 */ /* 0x001fe400078e000c */
[----:B------:R-:W-:-:S05]  /*6c60*/  @P6 IMAD.MOV.U32 R5, RZ, RZ, R13 ;  /* 0x000000ffff056224 */ /* 0x000fca00078e000d */
[----:B------:R0:W-:Y:S01]  /*6c70*/  @P6 STG.E.U16 desc[UR38][R4.64+0x50], R44 ;  /* 0x0000502c04006986 */ /* 0x0001e2000c101526 */
[C---:B------:R-:W-:Y:S02]  /*6c80*/  ISETP.GT.AND P6, PT, R3.reuse, 0x80, P4 ;  /* 0x000000800300780c */ /* 0x040fe400027c4270 */
[----:B------:R-:W-:-:S11]  /*6c90*/  ISETP.GT.AND P4, PT, R3, 0x88, P4 ;  /* 0x000000880300780c */ /* 0x000fd60002784270 */
[----:B0-----:R-:W-:Y:S02]  /*6ca0*/  @P6 IMAD.MOV.U32 R4, RZ, RZ, R12 ;  /* 0x000000ffff046224 */ /* 0x001fe400078e000c */
[----:B------:R-:W-:-:S05]  /*6cb0*/  @P6 IMAD.MOV.U32 R5, RZ, RZ, R13 ;  /* 0x000000ffff056224 */ /* 0x000fca00078e000d */
[----:B------:R0:W-:Y:S02]  /*6cc0*/  @P6 STG.E.U16 desc[UR38][R4.64+0x52], R45 ;  /* 0x0000522d04006986 */ /* 0x0001e4000c101526 */
[----:B0-----:R-:W-:Y:S02]  /*6cd0*/  @P5 IMAD.MOV.U32 R4, RZ, RZ, R6 ;  /* 0x000000ffff045224 */ /* 0x001fe400078e0006 */
[----:B------:R-:W-:-:S05]  /*6ce0*/  @P5 IMAD.MOV.U32 R5, RZ, RZ, R7 ;  /* 0x000000ffff055224 */ /* 0x000fca00078e0007 */
[----:B------:R0:W-:Y:S01]  /*6cf0*/  @P5 STG.E.U16 desc[UR38][R4.64+0x50], R46 ;  /* 0x0000502e04005986 */ /* 0x0001e2000c101526 */
[C---:B------:R-:W-:Y:S02]  /*6d00*/  ISETP.GT.AND P5, PT, R3.reuse, 0x80, P3 ;  /* 0x000000800300780c */ /* 0x040fe40001fa4270 */
[----:B------:R-:W-:Y:S01]  /*6d10*/  ISETP.GT.AND P3, PT, R3, 0x88, P3 ;  /* 0x000000880300780c */ /* 0x000fe20001f64270 */
        /* <DEDUP_REMOVED lines=17> */
[----:B------:R0:W-:Y:S02]  /*6e30*/  @P3 STG.E.U16 desc[UR38][R4.64+0x60], R50 ;  /* 0x0000603204003986 */ /* 0x0001e4000c101526 */
[----:B0-----:R-:W-:Y:S02]  /*6e40*/  @P0 IMAD.MOV.U32 R4, RZ, RZ, R6 ;  /* 0x000000ffff040224 */ /* 0x001fe400078e0006 */
[----:B------:R-:W-:-:S05]  /*6e50*/  @P0 IMAD.MOV.U32 R5, RZ, RZ, R7 ;  /* 0x000000ffff050224 */ /* 0x000fca00078e0007 */
[----:B------:R0:W-:Y:S02]  /*6e60*/  @P0 STG.E.U16 desc[UR38][R4.64+0x62], R51 ;  /* 0x0000623304000986 */ /* 0x0001e4000c101526 */
[----:B0-----:R-:W-:Y:S02]  /*6e70*/  @P5 IMAD.MOV.U32 R4, RZ, RZ, R12 ;  /* 0x000000ffff045224 */ /* 0x001fe400078e000c */
[----:B------:R-:W-:-:S05]  /*6e80*/  @P5 IMAD.MOV.U32 R5, RZ, RZ, R13 ;  /* 0x000000ffff055224 */ /* 0x000fca00078e000d */
[----:B------:R0:W-:Y:S04]  /*6e90*/  @P5 STG.E.U16 desc[UR38][R4.64+0x70], R52 ;  /* 0x0000703404005986 */ /* 0x0001e8000c101526 */
[----:B------:R1:W-:Y:S01]  /*6ea0*/  @P4 STG.E.U16 desc[UR38][R12.64+0x72], R53 ;  /* 0x000072350c004986 */ /* 0x0003e2000c101526 */
[----:B0-----:R-:W-:Y:S02]  /*6eb0*/  @P2 IMAD.MOV.U32 R4, RZ, RZ, R6 ;  /* 0x000000ffff042224 */ /* 0x001fe400078e0006 */
[----:B------:R-:W-:-:S05]  /*6ec0*/  @P2 IMAD.MOV.U32 R5, RZ, RZ, R7 ;  /* 0x000000ffff052224 */ /* 0x000fca00078e0007 */
[----:B------:R1:W-:Y:S04]  /*6ed0*/  @P2 STG.E.U16 desc[UR38][R4.64+0x70], R54 ;  /* 0x0000703604002986 */ /* 0x0003e8000c101526 */
[----:B------:R1:W-:Y:S02]  /*6ee0*/  @P1 STG.E.U16 desc[UR38][R6.64+0x72], R55 ;  /* 0x0000723706001986 */ /* 0x0003e4000c101526 */
.L_x_157:
[----:B------:R-:W-:Y:S05]  /*6ef0*/  BSYNC B0 ;  /* 0x0000000000007941 */ /* 0x000fea0003800000 */
.L_x_33:
[----:B------:R-:W-:Y:S01]  /*6f00*/  IADD3 R16, P0, R16, UR36, RZ ;  /* 0x0000002410107c10 */ /* 0x000fe2000ff1e0ff */
[----:B------:R-:W-:Y:S01]  /*6f10*/  ULDC.64 UR4, c[0x0][0x650] ;  /* 0x0001940000047ab9 */ /* 0x000fe20000000a00 */
[----:B------:R-:W-:Y:S01]  /*6f20*/  PRMT R3, RZ, 0x7610, R3 ;  /* 0x00007610ff037816 */ /* 0x000fe20000000003 */
[----:B------:R-:W-:Y:S01]  /*6f30*/  IMAD.MOV.U32 R102, RZ, RZ, -0x1 ;  /* 0xffffffffff667424 */ /* 0x000fe200078e00ff */
[----:B------:R-:W-:Y:S01]  /*6f40*/  IADD3.X R17, R17, UR42, RZ, P0, !PT ;  /* 0x0000002a11117c10 */ /* 0x000fe200087fe4ff */
[----:B------:R-:W-:Y:S01]  /*6f50*/  IMAD.MOV.U32 R23, RZ, RZ, -0x1 ;  /* 0xffffffffff177424 */ /* 0x000fe200078e00ff */
[----:B------:R-:W-:-:S04]  /*6f60*/  ISETP.GE.U32.AND P0, PT, R16, UR4, PT ;  /* 0x0000000410007c0c */ /* 0x000fc8000bf06070 */
[----:B------:R-:W-:-:S13]  /*6f70*/  ISETP.GE.U32.AND.EX P0, PT, R17, UR5, PT, P0 ;  /* 0x0000000511007c0c */ /* 0x000fda000bf06100 */
[----:B------:R-:W-:Y:S05]  /*6f80*/  @P0 BRA `(.L_x_158) ;  /* 0x0000000400500947 */ /* 0x000fea0003800000 */
[----:B0-----:R-:W0:Y:S01]  /*6f90*/  LDC.64 R10, c[0x0][0x628] ;  /* 0x00018a00ff0a7b82 */ /* 0x001e220000000a00 */
[----:B-1----:R-:W1:Y:S01]  /*6fa0*/  S2R R12, SR_CTAID.X ;  /* 0x00000000000c7919 */ /* 0x002e620000002500 */
[----:B----4-:R-:W-:Y:S02]  /*6fb0*/  IMAD.MOV.U32 R8, RZ, RZ, R16 ;  /* 0x000000ffff087224 */ /* 0x010fe400078e0010 */
[----:B------:R-:W-:Y:S01]  /*6fc0*/  IMAD.MOV.U32 R9, RZ, RZ, R17 ;  /* 0x000000ffff097224 */ /* 0x000fe200078e0011 */
[----:B------:R-:W4:Y:S03]  /*6fd0*/  S2R R20, SR_CTAID.Y ;  /* 0x0000000000147919 */ /* 0x000f260000002600 */
[----:B------:R-:W1:Y:S08]  /*6fe0*/  LDC R0, c[0x0][0x630] ;  /* 0x00018c00ff007b82 */ /* 0x000e700000000800 */
[----:B------:R-:W1:Y:S01]  /*6ff0*/  LDC.64 R14, c[0x0][0x620] ;  /* 0x00018800ff0e7b82 */ /* 0x000e620000000a00 */
[----:B0-----:R-:W-:-:S04]  /*7000*/  ISETP.NE.U32.AND P0, PT, R10, RZ, PT ;  /* 0x000000ff0a00720c */ /* 0x001fc80003f05070 */
[----:B------:R-:W-:-:S13]  /*7010*/  ISETP.NE.AND.EX P0, PT, R11, RZ, PT, P0 ;  /* 0x000000ff0b00720c */ /* 0x000fda0003f05300 */
[----:B-1--4-:R-:W-:Y:S05]  /*7020*/  @!P0 BRA `(.L_x_159) ;  /* 0x0000000000288947 */ /* 0x012fea0003800000 */
        /* <DEDUP_REMOVED lines=10> */
.L_x_159:
[-CC-:B------:R-:W-:Y:S01]  /*70d0*/  SHF.R.U64 R23, R8, R0.reuse, R9.reuse ;  /* 0x0000000008177219 */ /* 0x180fe20000001209 */
[----:B------:R-:W0:Y:S01]  /*70e0*/  LDC.64 R26, c[0x0][0x640] ;  /* 0x00019000ff1a7b82 */ /* 0x000e220000000a00 */
[----:B------:R-:W-:Y:S01]  /*70f0*/  SHF.R.U32.HI R0, RZ, R0, R9 ;  /* 0x00000000ff007219 */ /* 0x000fe20000011609 */
[----:B------:R-:W-:Y:S01]  /*7100*/  ULDC UR4, c[0x0][0x150] ;  /* 0x0000540000047ab9 */ /* 0x000fe20000000800 */
[----:B------:R-:W-:Y:S02]  /*7110*/  IADD3 R3, P0, RZ, -R23, RZ ;  /* 0x80000017ff037210 */ /* 0x000fe40007f1e0ff */
[----:B------:R-:W-:-:S03]  /*7120*/  I2FP.F32.U32 R7, R12 ;  /* 0x0000000c00077245 */ /* 0x000fc60000201000 */
[----:B------:R-:W1:Y:S01]  /*7130*/  LDC R6, c[0x0][0x618] ;  /* 0x00018600ff067b82 */ /* 0x000e620000000800 */
[----:B------:R-:W-:Y:S02]  /*7140*/  IMAD.X R5, RZ, RZ, ~R0, P0 ;  /* 0x000000ffff057224 */ /* 0x000fe400000e0e00 */
[----:B------:R-:W-:Y:S01]  /*7150*/  FMUL R7, R7, UR4 ;  /* 0x0000000407077c20 */ /* 0x000fe20008400000 */
[----:B------:R-:W-:Y:S01]  /*7160*/  ULDC UR4, c[0x0][0x154] ;  /* 0x0000550000047ab9 */ /* 0x000fe20000000800 */
[-C--:B------:R-:W-:Y:S02]  /*7170*/  IMAD R0, R5, R14.reuse, RZ ;  /* 0x0000000e05007224 */ /* 0x080fe400078e02ff */
[C---:B------:R-:W-:Y:S01]  /*7180*/  IMAD.WIDE.U32 R4, R3.reuse, R14, R16 ;  /* 0x0000000e03047225 */ /* 0x040fe200078e0010 */
[----:B------:R-:W4:Y:S01]  /*7190*/  LDC R8, c[0x0][0x608] ;  /* 0x00018200ff087b82 */ /* 0x000f220000000800 */
[----:B------:R-:W2:Y:S02]  /*71a0*/  F2I.U32.TRUNC.NTZ R7, R7 ;  /* 0x0000000700077305 */ /* 0x000ea4000020f000 */
[----:B------:R-:W-:Y:S01]  /*71b0*/  IMAD R3, R3, R15, R0 ;  /* 0x0000000f03037224 */ /* 0x000fe200078e0200 */
[----:B------:R-:W-:-:S03]  /*71c0*/  I2FP.F32.U32 R0, R20 ;  /* 0x0000001400007245 */ /* 0x000fc60000201000 */
[----:B------:R-:W-:Y:S01]  /*71d0*/  IMAD.IADD R3, R5, 0x1, R3 ;  /* 0x0000000105037824 */ /* 0x000fe200078e0203 */
[----:B------:R-:W3:Y:S01]  /*71e0*/  LDC R11, c[0x0][0x658] ;  /* 0x00019600ff0b7b82 */ /* 0x000ee20000000800 */
[----:B0-----:R-:W-:-:S04]  /*71f0*/  ISETP.NE.U32.AND P0, PT, R26, RZ, PT ;  /* 0x000000ff1a00720c */ /* 0x001fc80003f05070 */
[----:B------:R-:W-:-:S03]  /*7200*/  ISETP.NE.AND.EX P0, PT, R27, RZ, PT, P0 ;  /* 0x000000ff1b00720c */ /* 0x000fc60003f05300 */
[----:B------:R-:W0:Y:S01]  /*7210*/  LDC R9, c[0x0][0x144] ;  /* 0x00005100ff097b82 */ /* 0x000e220000000800 */
[-C--:B-1----:R-:W-:Y:S01]  /*7220*/  SHF.R.U64 R10, R4, R6.reuse, R3 ;  /* 0x00000006040a7219 */ /* 0x082fe20000001203 */
[----:B--2---:R-:W-:Y:S01]  /*7230*/  IMAD.MOV R7, RZ, RZ, -R7 ;  /* 0x000000ffff077224 */ /* 0x004fe200078e0a07 */
[----:B------:R-:W-:Y:S01]  /*7240*/  SHF.R.U32.HI R3, RZ, R6, R3 ;  /* 0x00000006ff037219 */ /* 0x000fe20000011603 */
[----:B------:R-:W-:-:S04]  /*7250*/  FMUL R6, R0, UR4 ;  /* 0x0000000400067c20 */ /* 0x000fc80008400000 */
[----:B------:R-:W1:Y:S01]  /*7260*/  LDC R21, c[0x0][0x148] ;  /* 0x00005200ff157b82 */ /* 0x000e620000000800 */
[----:B------:R2:W0:Y:S01]  /*7270*/  F2I.U32.TRUNC.NTZ R14, R6 ;  /* 0x00000006000e7305 */ /* 0x000422000020f000 */
[-CC-:B----4-:R-:W-:Y:S02]  /*7280*/  SHF.R.U64 R13, R10, R8.reuse, R3.reuse ;  /* 0x000000080a0d7219 */ /* 0x190fe40000001203 */
[----:B------:R-:W-:-:S04]  /*7290*/  SHF.R.U32.HI R0, RZ, R8, R3 ;  /* 0x00000008ff007219 */ /* 0x000fc80000011603 */
[----:B------:R-:W4:Y:S01]  /*72a0*/  LDC R24, c[0x0][0x600] ;  /* 0x00018000ff187b82 */ /* 0x000f220000000800 */
[-CC-:B---3--:R-:W-:Y:S02]  /*72b0*/  SHF.R.U64 R15, R13, R11.reuse, R0.reuse ;  /* 0x0000000b0d0f7219 */ /* 0x188fe40000001200 */
[----:B------:R-:W-:-:S03]  /*72c0*/  SHF.R.U32.HI R5, RZ, R11, R0 ;  /* 0x0000000bff057219 */ /* 0x000fc60000011600 */
[----:B------:R-:W-:Y:S02]  /*72d0*/  IMAD.MOV.U32 R4, RZ, RZ, R15 ;  /* 0x000000ffff047224 */ /* 0x000fe400078e000f */
[----:B------:R-:W3:Y:S01]  /*72e0*/  LDC R28, c[0x0][0x648] ;  /* 0x00019200ff1c7b82 */ /* 0x000ee20000000800 */
[----:B0-----:R-:W-:-:S07]  /*72f0*/  IMAD R25, R9, R7, R12 ;  /* 0x0000000709197224 */ /* 0x001fce00078e020c */
[----:B------:R-:W0:Y:S08]  /*7300*/  LDC R29, c[0x0][0x638] ;  /* 0x00018e00ff1d7b82 */ /* 0x000e300000000800 */
[----:B------:R-:W0:Y:S01]  /*7310*/  LDC R30, c[0x0][0x610] ;  /* 0x00018400ff1e7b82 */ /* 0x000e220000000800 */
[----:B-12-4-:R-:W-:Y:S05]  /*7320*/  @!P0 BRA `(.L_x_160) ;  /* 0x0000000000288947 */ /* 0x016fea0003800000 */
[----:B------:R-:W1:Y:S02]  /*7330*/  LDC R0, c[0x0][0x64c] ;  /* 0x00019300ff007b82 */ /* 0x000e640000000800 */
[----:B-1----:R-:W-:-:S05]  /*7340*/  IADD3 R3, P0, R15, R0, RZ ;  /* 0x000000000f037210 */ /* 0x002fca0007f1e0ff */
        /* <DEDUP_REMOVED lines=8> */
.L_x_160:
[----:B------:R-:W-:Y:S01]  /*73d0*/  ISETP.NE.AND P0, PT, R2, 0x1, PT ;  /* 0x000000010200780c */ /* 0x000fe20003f05270 */
[----:B------:R-:W-:Y:S01]  /*73e0*/  IMAD.MOV R14, RZ, RZ, -R14 ;  /* 0x000000ffff0e7224 */ /* 0x000fe200078e0a0e */
[----:B---3--:R-:W-:Y:S01]  /*73f0*/  SHF.R.U64 R0, R4, R28, R5 ;  /* 0x0000001c04007219 */ /* 0x008fe20000001205 */
[----:B------:R-:W-:Y:S01]  /*7400*/  VIADD R5, R24, 0xffffffff ;  /* 0xffffffff18057836 */ /* 0x000fe20000000000 */
[----:B------:R-:W-:-:S03]  /*7410*/  LOP3.LUT R3, R13, R100, RZ, 0xc0, !PT ;  /* 0x000000640d037212 */ /* 0x000fc600078ec0ff */
[----:B------:R-:W-:Y:S01]  /*7420*/  IMAD.MOV R4, RZ, RZ, -R0 ;  /* 0x000000ffff047224 */ /* 0x000fe200078e0a00 */
[----:B------:R-:W-:Y:S01]  /*7430*/  LOP3.LUT R10, R10, R5, RZ, 0xc0, !PT ;  /* 0x000000050a0a7212 */ /* 0x000fe200078ec0ff */
[----:B------:R-:W-:Y:S02]  /*7440*/  IMAD R0, R96, R0, R3 ;  /* 0x0000000060007224 */ /* 0x000fe400078e0203 */
[----:B0-----:R-:W-:Y:S02]  /*7450*/  IMAD R3, R4, R29, R15 ;  /* 0x0000001d04037224 */ /* 0x001fe400078e020f */
[----:B------:R-:W-:Y:S02]  /*7460*/  @P0 IMAD R25, R21, R14, R20 ;  /* 0x0000000e15190224 */ /* 0x000fe400078e0214 */
[----:B------:R-:W-:Y:S02]  /*7470*/  IMAD R5, R3, R24, R10 ;  /* 0x0000001803057224 */ /* 0x000fe400078e020a */
[----:B------:R-:W-:-:S02]  /*7480*/  IMAD R0, R0, R30, R25 ;  /* 0x0000001e00007224 */ /* 0x000fc400078e0219 */
[----:B------:R-:W-:-:S03]  /*7490*/  IMAD.MOV.U32 R4, RZ, RZ, 0x1 ;  /* 0x00000001ff047424 */ /* 0x000fc600078e00ff */
[----:B------:R-:W-:Y:S02]  /*74a0*/  SEL R102, R5, R0, !P0 ;  /* 0x0000000005667207 */ /* 0x000fe40004000000 */
[----:B------:R-:W-:Y:S02]  /*74b0*/  PRMT R3, R4, 0x7610, R3 ;  /* 0x0000761004037816 */ /* 0x000fe40000000003 */
[----:B------:R-:W-:-:S07]  /*74c0*/  SEL R0, R0, R5, !P0 ;  /* 0x0000000500007207 */ /* 0x000fce0004000000 */
.L_x_158:
[----:B------:R-:W-:Y:S01]  /*74d0*/  LOP3.LUT P0, RZ, R3, 0xff, RZ, 0xc0, !PT ;  /* 0x000000ff03ff7812 */ /* 0x000fe2000780c0ff */
[----:B------:R-:W-:-:S12]  /*74e0*/  IMAD.MOV.U32 R109, RZ, RZ, R0 ;  /* 0x000000ffff6d7224 */ /* 0x000fd800078e0000 */
[----:B------:R-:W-:Y:S05]  /*74f0*/  @P0 BRA `(.L_x_161) ;  /* 0xffffffa0002c0947 */ /* 0x000fea000383ffff */
[----:B------:R-:W-:Y:S05]  /*7500*/  EXIT ;  /* 0x000000000000794d */ /* 0x000fea0003800000 */
.L_x_8:
        /* <DEDUP_REMOVED lines=26> */
.L_x_163:
[----:B------:R-:W0:Y:S01]  /*76b0*/  LDC.64 R30, c[0x0][0x640] ;  /* 0x00019000ff1e7b82 */ /* 0x000e220000000a00 */
[-CC-:B------:R-:W-:Y:S01]  /*76c0*/  SHF.R.U64 R21, R14, R8.reuse, R15.reuse ;  /* 0x000000080e157219 */ /* 0x180fe2000000120f */
[----:B------:R-:W-:Y:S01]  /*76d0*/  IMAD.MOV.U32 R27, RZ, RZ, 0x1 ;  /* 0x00000001ff1b7424 */ /* 0x000fe200078e00ff */
[----:B------:R-:W-:Y:S02]  /*76e0*/  SHF.R.U32.HI R7, RZ, R8, R15 ;  /* 0x00000008ff077219 */ /* 0x000fe4000001160f */
[----:B------:R-:W-:-:S03]  /*76f0*/  IADD3 R13, P0, RZ, -R21, RZ ;  /* 0x80000015ff0d7210 */ /* 0x000fc60007f1e0ff */
[----:B------:R-:W1:Y:S02]  /*7700*/  LDC R12, c[0x0][0x618] ;  /* 0x00018600ff0c7b82 */ /* 0x000e640000000800 */
[----:B------:R-:W-:Y:S02]  /*7710*/  IMAD.X R7, RZ, RZ, ~R7, P0 ;  /* 0x000000ffff077224 */ /* 0x000fe400000e0e07 */
[----:B------:R-:W-:-:S04]  /*7720*/  IMAD.WIDE.U32 R10, R13, R22, R16 ;  /* 0x000000160d0a7225 */ /* 0x000fc800078e0010 */
[----:B------:R-:W2:Y:S01]  /*7730*/  LDC R14, c[0x0][0x608] ;  /* 0x00018200ff0e7b82 */ /* 0x000ea20000000800 */
[----:B------:R-:W-:-:S04]  /*7740*/  IMAD R8, R7, R22, RZ ;  /* 0x0000001607087224 */ /* 0x000fc800078e02ff */
[----:B------:R-:W-:-:S03]  /*7750*/  IMAD R7, R13, R23, R8 ;  /* 0x000000170d077224 */ /* 0x000fc600078e0208 */
[----:B------:R-:W3:Y:S01]  /*7760*/  LDC R28, c[0x0][0x658] ;  /* 0x00019600ff1c7b82 */ /* 0x000ee20000000800 */
[----:B------:R-:W-:Y:S01]  /*7770*/  IMAD.IADD R7, R11, 0x1, R7 ;  /* 0x000000010b077824 */ /* 0x000fe200078e0207 */
[----:B0-----:R-:W-:Y:S01]  /*7780*/  ISETP.NE.U32.AND P0, PT, R30, RZ, PT ;  /* 0x000000ff1e00720c */ /* 0x001fe20003f05070 */
[----:B------:R-:W-:-:S03]  /*7790*/  IMAD.MOV.U32 R11, RZ, RZ, -0x1 ;  /* 0xffffffffff0b7424 */ /* 0x000fc600078e00ff */
        /* <DEDUP_REMOVED lines=8> */
[-C--:B---3--:R-:W-:Y:S02]  /*7820*/  SHF.L.U32 R10, R11, R28.reuse, RZ ;  /* 0x0000001c0b0a7219 */ /* 0x088fe400000006ff */
[--C-:B------:R-:W-:Y:S02]  /*7830*/  SHF.R.U64 R26, R22, R28, R7.reuse ;  /* 0x0000001c161a7219 */ /* 0x100fe40000001207 */
[----:B------:R-:W-:Y:S02]  /*7840*/  LOP3.LUT R29, RZ, R10, RZ, 0x33, !PT ;  /* 0x0000000aff1d7212 */ /* 0x000fe400078e33ff */
[----:B------:R-:W-:Y:S01]  /*7850*/  SHF.R.U32.HI R11, RZ, R28, R7 ;  /* 0x0000001cff0b7219 */ /* 0x000fe20000011607 */
[----:B------:R-:W3:Y:S01]  /*7860*/  LDC R32, c[0x0][0x610] ;  /* 0x00018400ff207b82 */ /* 0x000ee20000000800 */
[----:B------:R-:W-:Y:S01]  /*7870*/  IMAD.MOV.U32 R10, RZ, RZ, R26 ;  /* 0x000000ffff0a7224 */ /* 0x000fe200078e001a */
[----:B------:R-:W-:Y:S06]  /*7880*/  @!P0 BRA `(.L_x_164) ;  /* 0x0000000000288947 */ /* 0x000fec0003800000 */
        /* <DEDUP_REMOVED lines=10> */
.L_x_164:
[----:B------:R-:W-:Y:S02]  /*7930*/  ISETP.NE.AND P0, PT, R2, 0x1, PT ;  /* 0x000000010200780c */ /* 0x000fe40003f05270 */
[----:B-1----:R-:W-:Y:S01]  /*7940*/  SHF.R.U64 R8, R10, R8, R11 ;  /* 0x000000080a087219 */ /* 0x002fe2000000120b */
[----:B0-----:R-:W-:Y:S01]  /*7950*/  VIADD R11, R23, 0xffffffff ;  /* 0xffffffff170b7836 */ /* 0x001fe20000000000 */
[----:B------:R-:W-:Y:S02]  /*7960*/  SHF.L.U32 R27, R27, R28, RZ ;  /* 0x0000001c1b1b7219 */ /* 0x000fe400000006ff */
[----:B------:R-:W-:Y:S01]  /*7970*/  LOP3.LUT R5, R22, R29, RZ, 0xc0, !PT ;  /* 0x0000001d16057212 */ /* 0x000fe200078ec0ff */
[----:B------:R-:W-:-:S04]  /*7980*/  IMAD.MOV R7, RZ, RZ, -R8 ;  /* 0x000000ffff077224 */ /* 0x000fc800078e0a08 */
[----:B------:R-:W-:Y:S02]  /*7990*/  IMAD R5, R27, R8, R5 ;  /* 0x000000081b057224 */ /* 0x000fe400078e0205 */
[----:B------:R-:W-:Y:S01]  /*79a0*/  @P0 IMAD R6, R9, R24, R4 ;  /* 0x0000001809060224 */ /* 0x000fe200078e0204 */
[----:B------:R-:W-:Y:S01]  /*79b0*/  LOP3.LUT R9, R20, R11, RZ, 0xc0, !PT ;  /* 0x0000000b14097212 */ /* 0x000fe200078ec0ff */
[----:B--2---:R-:W-:Y:S02]  /*79c0*/  IMAD R4, R7, R25, R26 ;  /* 0x0000001907047224 */ /* 0x004fe400078e021a */
[----:B---3--:R-:W-:Y:S02]  /*79d0*/  IMAD R6, R5, R32, R6 ;  /* 0x0000002005067224 */ /* 0x008fe400078e0206 */
[----:B------:R-:W-:Y:S02]  /*79e0*/  IMAD R5, R4, R23, R9 ;  /* 0x0000001704057224 */ /* 0x000fe400078e0209 */
[----:B------:R-:W-:-:S02]  /*79f0*/  IMAD.MOV.U32 R8, RZ, RZ, 0x1 ;  /* 0x00000001ff087424 */ /* 0x000fc400078e00ff */
[----:B------:R-:W-:Y:S01]  /*7a00*/  IMAD.MOV.U32 R7, RZ, RZ, R21 ;  /* 0x000000ffff077224 */ /* 0x000fe200078e0015 */
[----:B------:R-:W-:Y:S02]  /*7a10*/  SEL R19, R5, R6, !P0 ;  /* 0x0000000605137207 */ /* 0x000fe40004000000 */
[----:B------:R-:W-:-:S07]  /*7a20*/  SEL R12, R6, R5, !P0 ;  /* 0x00000005060c7207 */ /* 0x000fce0004000000 */
.L_x_162:
[----:B------:R-:W-:-:S08]  /*7a30*/  NOP ;  /* 0x0000000000007918 */ /* 0x000fd00000000000 */
[----:B------:R-:W0:-:S00]  /*7a40*/  USETMAXREG.DEALLOC.CTAPOOL 0x28 ;  /* 0x00000028000079c8 */ /* 0x000e0000080e0500 */
[----:B0-----:R-:W-:-:S13]  /*7a50*/  ISETP.NE.AND P0, PT, R3, RZ, PT ;  /* 0x000000ff0300720c */ /* 0x001fda0003f05270 */
[----:B------:R-:W-:Y:S05]  /*7a60*/  @P0 EXIT ;  /* 0x000000000000094d */ /* 0x000fea0003800000 */
[----:B------:R-:W-:Y:S01]  /*7a70*/  LOP3.LUT P0, RZ, R8, 0xff, RZ, 0xc0, !PT ;  /* 0x000000ff08ff7812 */ /* 0x000fe2000780c0ff */
[----:B------:R-:W-:Y:S02]  /*7a80*/  IMAD.MOV.U32 R3, RZ, RZ, 0x1 ;  /* 0x00000001ff037424 */ /* 0x000fe400078e00ff */
[----:B------:R-:W-:-:S10]  /*7a90*/  IMAD.MOV.U32 R13, RZ, RZ, RZ ;  /* 0x000000ffff0d7224 */ /* 0x000fd400078e00ff */
[----:B------:R-:W-:Y:S05]  /*7aa0*/  @!P0 BRA `(.L_x_165) ;  /* 0x0000000c00648947 */ /* 0x000fea0003800000 */
[----:B------:R-:W0:Y:S01]  /*7ab0*/  LDC R3, c[0x0][0x28c] ;  /* 0x0000a300ff037b82 */ /* 0x000e220000000800 */
[----:B------:R-:W-:Y:S01]  /*7ac0*/  ULDC UR5, c[0x0][0x658] ;  /* 0x0001960000057ab9 */ /* 0x000fe20000000800 */
[----:B------:R-:W-:Y:S01]  /*7ad0*/  UMOV UR10, 0xffffffff ;  /* 0xffffffff000a7882 */ /* 0x000fe20000000000 */
[----:B------:R-:W-:Y:S01]  /*7ae0*/  UMOV UR11, 0x1 ;  /* 0x00000001000b7882 */ /* 0x000fe20000000000 */
[----:B------:R-:W-:Y:S01]  /*7af0*/  USHF.L.U32 UR10, UR10, UR5, URZ ;  /* 0x000000050a0a7299 */ /* 0x000fe2000800063f */
[----:B------:R-:W-:Y:S01]  /*7b00*/  BSSY B0, `(.L_x_165) ;  /* 0x00000d3000007945 */ /* 0x000fe20003800000 */
[----:B------:R-:W-:Y:S01]  /*7b10*/  IMAD.MOV.U32 R11, RZ, RZ, 0x1 ;  /* 0x00000001ff0b7424 */ /* 0x000fe200078e00ff */
[----:B------:R-:W-:Y:S01]  /*7b20*/  LOP3.LUT R10, R18, 0x2, RZ, 0xfc, !PT ;  /* 0x00000002120a7812 */ /* 0x000fe200078efcff */
[----:B------:R-:W1:Y:S01]  /*7b30*/  S2UR UR9, SR_CgaCtaId ;  /* 0x00000000000979c3 */ /* 0x000e620000008800 */
[----:B------:R-:W-:Y:S01]  /*7b40*/  ULOP3.LUT UR13, URZ, UR10, URZ, 0x33, !UPT ;  /* 0x0000000a3f0d7292 */ /* 0x000fe2000f8e333f */
[----:B------:R-:W-:Y:S01]  /*7b50*/  IMAD.MOV.U32 R13, RZ, RZ, RZ ;  /* 0x000000ffff0d7224 */ /* 0x000fe200078e00ff */
[----:B------:R-:W-:Y:S01]  /*7b60*/  ULDC UR4, c[0x0][0x600] ;  /* 0x0001800000047ab9 */ /* 0x000fe20000000800 */
[----:B------:R-:W-:Y:S01]  /*7b70*/  UMOV UR18, 0x5 ;  /* 0x0000000500127882 */ /* 0x000fe20000000000 */
[----:B------:R-:W-:-:S02]  /*7b80*/  UIADD3 UR4, UR4, -0x1, URZ ;  /* 0xffffffff04047890 */ /* 0x000fc4000fffe03f */
[----:B------:R-:W-:Y:S01]  /*7b90*/  USHF.L.U32 UR5, UR11, UR5, URZ ;  /* 0x000000050b057299 */ /* 0x000fe2000800063f */
[----:B------:R-:W-:Y:S01]  /*7ba0*/  ULDC.64 UR24, c[0x0][0x198] ;  /* 0x0000660000187ab9 */ /* 0x000fe20000000a00 */
[----:B0-----:R-:W-:-:S05]  /*7bb0*/  VIADD R3, R3, 0x1f ;  /* 0x0000001f03037836 */ /* 0x001fca0000000000 */
[----:B------:R-:W-:Y:S01]  /*7bc0*/  SHF.R.S32.HI R4, RZ, 0x1f, R3 ;  /* 0x0000001fff047819 */ /* 0x000fe20000011403 */
[----:B-1----:R-:W-:-:S03]  /*7bd0*/  ULOP3.LUT UR8, UR9, 0x1, URZ, 0xc0, !UPT ;  /* 0x0000000109087892 */ /* 0x002fc6000f8ec03f */
[----:B------:R-:W-:Y:S01]  /*7be0*/  LEA.HI R4, R4, R3, RZ, 0x5 ;  /* 0x0000000304047211 */ /* 0x000fe200078f28ff */
[----:B------:R-:W-:Y:S01]  /*7bf0*/  USHF.R.U32.HI UR26, URZ, 0x1, UR9 ;  /* 0x000000013f1a7899 */ /* 0x000fe20008011609 */
[----:B------:R-:W-:Y:S01]  /*7c00*/  IMAD.MOV.U32 R3, RZ, RZ, 0x1 ;  /* 0x00000001ff037424 */ /* 0x000fe200078e00ff */
[----:B------:R-:W-:Y:S01]  /*7c10*/  USHF.L.U32 UR6, UR9, 0x5, URZ ;  /* 0x0000000509067899 */ /* 0x000fe2000800063f */
[----:B------:R-:W-:Y:S01]  /*7c20*/  SHF.R.S32.HI R8, RZ, 0x5, R4 ;  /* 0x00000005ff087819 */ /* 0x000fe20000011404 */
[----:B------:R-:W-:Y:S02]  /*7c30*/  USHF.L.U32 UR7, UR9, 0xa, URZ ;  /* 0x0000000a09077899 */ /* 0x000fe4000800063f */
[----:B------:R-:W-:Y:S02]  /*7c40*/  ULOP3.LUT UR9, UR9, 0xfffffffe, URZ, 0xc0, !UPT ;  /* 0xfffffffe09097892 */ /* 0x000fe4000f8ec03f */
[----:B------:R-:W-:Y:S01]  /*7c50*/  UISETP.GT.U32.AND UP0, UPT, UR8, 0xffff, UPT ;  /* 0x0000ffff0800788c */ /* 0x000fe2000bf04070 */
[----:B------:R-:W-:Y:S01]  /*7c60*/  VIADD R9, R8, 0x1 ;  /* 0x0000000108097836 */ /* 0x000fe20000000000 */
[----:B------:R-:W-:-:S02]  /*7c70*/  USHF.L.U32 UR10, UR11, UR9, URZ ;  /* 0x000000090b0a7299 */ /* 0x000fc4000800063f */
[----:B------:R-:W-:Y:S02]  /*7c80*/  ULOP3.LUT UR9, UR9, 0x1, URZ, 0xfc, !UPT ;  /* 0x0000000109097892 */ /* 0x000fe4000f8efc3f */
[----:B------:R-:W-:Y:S02]  /*7c90*/  USEL UR8, UR8, 0xffff, !UP0 ;  /* 0x0000ffff08087887 */ /* 0x000fe4000c000000 */
[----:B------:R-:W-:Y:S02]  /*7ca0*/  USHF.L.U32 UR9, UR11, UR9, URZ ;  /* 0x000000090b097299 */ /* 0x000fe4000800063f */
[----:B------:R-:W-:Y:S02]  /*7cb0*/  ULOP3.LUT UR8, UR8, 0xffff, URZ, 0xc0, !UPT ;  /* 0x0000ffff08087892 */ /* 0x000fe4000f8ec03f */
[----:B------:R-:W-:Y:S02]  /*7cc0*/  ULOP3.LUT UR6, UR6, 0x20, URZ, 0xc0, !UPT ;  /* 0x0000002006067892 */ /* 0x000fe4000f8ec03f */
[----:B------:R-:W-:-:S02]  /*7cd0*/  ULOP3.LUT UR7, UR7, 0x400, URZ, 0xc0, !UPT ;  /* 0x0000040007077892 */ /* 0x000fc4000f8ec03f */
[----:B------:R-:W-:Y:S02]  /*7ce0*/  ULOP3.LUT UR19, UR10, UR9, URZ, 0xfc, !UPT ;  /* 0x000000090a137292 */ /* 0x000fe4000f8efc3f */
[----:B------:R-:W-:-:S12]  /*7cf0*/  USHF.L.U32 UR18, UR18, UR8, URZ ;  /* 0x0000000812127299 */ /* 0x000fd8000800063f */
.L_x_176:
[----:B------:R-:W-:-:S03]  /*7d00*/  UMOV UR8, 0xffffffff ;  /* 0xffffffff00087882 */ /* 0x000fc60000000000 */
[----:B------:R-:W-:Y:S05]  /*7d10*/  BRA.DIV UR8, `(.L_x_166) ;  /* 0x0000001208ac7947 */ /* 0x000fea000b800000 */
[----:B------:R-:W-:-:S13]  /*7d20*/  ELECT P6, URZ, PT ;  /* 0x00000000003f782f */ /* 0x000fda00038c0000 */
.L_x_194:
[----:B------:R-:W0:Y:S01]  /*7d30*/  LDC R4, c[0x0][0x28c] ;  /* 0x0000a300ff047b82 */ /* 0x000e220000000800 */
[----:B------:R-:W-:Y:S01]  /*7d40*/  BSSY B1, `(.L_x_167) ;  /* 0x000003c000017945 */ /* 0x000fe20003800000 */
[----:B0-----:R-:W-:-:S13]  /*7d50*/  ISETP.LT.OR P6, PT, R4, 0x1, !P6 ;  /* 0x000000010400780c */ /* 0x001fda00077c1670 */
[----:B------:R-:W-:Y:S05]  /*7d60*/  @P6 BRA `(.L_x_168) ;  /* 0x0000000000e46947 */ /* 0x000fea0003800000 */
[----:B------:R-:W-:Y:S01]  /*7d70*/  LEA R12, R12, UR26, 0x1 ;  /* 0x0000001a0c0c7c11 */ /* 0x000fe2000f8e08ff */
[----:B------:R-:W-:Y:S01]  /*7d80*/  IMAD.MOV.U32 R20, RZ, RZ, RZ ;  /* 0x000000ffff147224 */ /* 0x000fe200078e00ff */
[----:B------:R-:W-:Y:S01]  /*7d90*/  LEA R19, R19, UR6, 0x6 ;  /* 0x0000000613137c11 */ /* 0x000fe2000f8e30ff */
[----:B------:R-:W-:Y:S02]  /*7da0*/  IMAD.MOV.U32 R4, RZ, RZ, R9 ;  /* 0x000000ffff047224 */ /* 0x000fe400078e0009 */
[----:B------:R-:W-:Y:S02]  /*7db0*/  IMAD.MOV.U32 R5, RZ, RZ, R3 ;  /* 0x000000ffff057224 */ /* 0x000fe400078e0003 */
[----:B------:R-:W-:Y:S02]  /*7dc0*/  IMAD.MOV.U32 R6, RZ, RZ, R13 ;  /* 0x000000ffff067224 */ /* 0x000fe400078e000d */
[----:B------:R-:W-:-:S07]  /*7dd0*/  IMAD.SHL.U32 R15, R12, 0x80, RZ ;  /* 0x000000800c0f7824 */ /* 0x000fce00078e00ff */
.L_x_171:
[----:B------:R-:W0:Y:S01]  /*7de0*/  S2R R21, SR_CgaCtaId ;  /* 0x0000000000157919 */ /* 0x000e220000008800 */
[----:B------:R-:W-:Y:S02]  /*7df0*/  MOV R12, 0x400 ;  /* 0x00000400000c7802 */ /* 0x000fe40000000f00 */
[----:B------:R-:W-:-:S13]  /*7e00*/  ISETP.NE.AND P1, PT, R0, RZ, PT ;  /* 0x000000ff0000720c */ /* 0x000fda0003f25270 */
[----:B------:R-:W1:Y:S01]  /*7e10*/  @!P1 LDC R14, c[0x0][0x500] ;  /* 0x00014000ff0e9b82 */ /* 0x000e620000000800 */
[----:B0-----:R-:W-:Y:S02]  /*7e20*/  LEA R23, R21, R12, 0x18 ;  /* 0x0000000c15177211 */ /* 0x001fe400078ec0ff */
[----:B------:R-:W-:-:S03]  /*7e30*/  SHF.L.U32 R12, R5, 0x1f, RZ ;  /* 0x0000001f050c7819 */ /* 0x000fc600000006ff */
[----:B------:R-:W-:-:S04]  /*7e40*/  IMAD R21, R6, 0x8, R23 ;  /* 0x0000000806157824 */ /* 0x000fc800078e0217 */
[----:B------:R-:W0:Y:S02]  /*7e50*/  SYNCS.PHASECHK.TRANS64.TRYWAIT P0, [R21+URZ+0x58], R12 ;  /* 0x0000580c150075a7 */ /* 0x000e24000800017f */
[----:B01----:R-:W-:Y:S05]  /*7e60*/  @!P0 BRA `(.L_x_169) ;  /* 0x0000001000788947 */ /* 0x003fea0003800000 */
.L_x_195:
[----:B0-----:R-:W-:Y:S01]  /*7e70*/  PRMT R12, R10, 0x9910, RZ ;  /* 0x000099100a0c7816 */ /* 0x001fe200000000ff */
[----:B------:R0:W-:Y:S03]  /*7e80*/  @!P1 SYNCS.ARRIVE.TRANS64 RZ, [R21+URZ], R14 ;  /* 0x0000000e15ff99a7 */ /* 0x0001e6000800003f */
[----:B------:R-:W-:-:S13]  /*7e90*/  ISETP.NE.AND P0, PT, R12, 0x2, PT ;  /* 0x000000020c00780c */ /* 0x000fda0003f05270 */
[----:B0-----:R-:W-:Y:S05]  /*7ea0*/  @P0 BRA `(.L_x_170) ;  /* 0x0000000000040947 */ /* 0x001fea0003800000 */
[----:B------:R-:W-:Y:S01]  /*7eb0*/  BPT.TRAP 0x1 ;  /* 0x000000040000795c */ /* 0x000fe20000300000 */
.L_x_170:
[----:B------:R-:W-:Y:S01]  /*7ec0*/  LEA R12, R6, UR26, 0x1 ;  /* 0x0000001a060c7c11 */ /* 0x000fe2000f8e08ff */
[----:B------:R-:W-:Y:S01]  /*7ed0*/  VIADD R4, R4, 0xffffffff ;  /* 0xffffffff04047836 */ /* 0x000fe20000000000 */
[----:B------:R-:W-:Y:S01]  /*7ee0*/  R2UR UR22, R15 ;  /* 0x000000000f1672ca */ /* 0x000fe200000e0000 */
[----:B------:R-:W-:Y:S01]  /*7ef0*/  UIADD3 UR14, UP0, UR24, 0xf0, URZ ;  /* 0x000000f0180e7890 */ /* 0x000fe2000ff1e03f */
[----:B------:R-:W-:Y:S01]  /*7f00*/  R2UR UR9, R21 ;  /* 0x00000000150972ca */ /* 0x000fe200000e0000 */
[----:B------:R-:W-:Y:S01]  /*7f10*/  IMAD.SHL.U32 R12, R12, 0x1000, RZ ;  /* 0x000010000c0c7824 */ /* 0x000fe200078e00ff */
[----:B------:R-:W-:Y:S01]  /*7f20*/  R2UR UR10, R20 ;  /* 0x00000000140a72ca */ /* 0x000fe200000e0000 */
[----:B------:R-:W-:Y:S01]  /*7f30*/  UIADD3 UR28, UP1, UR24, 0x1f0, URZ ;  /* 0x000001f0181c7890 */ /* 0x000fe2000ff3e03f */
[----:B------:R-:W-:Y:S01]  /*7f40*/  R2UR UR12, R7 ;  /* 0x00000000070c72ca */ /* 0x000fe200000e0000 */
[--C-:B------:R-:W-:Y:S01]  /*7f50*/  IMAD R14, R12, 0x2, R23.reuse ;  /* 0x000000020c0e7824 */ /* 0x100fe200078e0217 */
[----:B------:R-:W-:Y:S01]  /*7f60*/  LEA R12, R6, UR7, 0xb ;  /* 0x00000007060c7c11 */ /* 0x000fe2000f8e58ff */
[----:B------:R-:W-:Y:S01]  /*7f70*/  UIADD3.X UR15, URZ, UR25, URZ, UP0, !UPT ;  /* 0x000000193f0f7290 */ /* 0x000fe200087fe43f */
[----:B------:R-:W-:Y:S01]  /*7f80*/  R2UR UR23, R19 ;  /* 0x00000000131772ca */ /* 0x000fe200000e0000 */
[----:B------:R-:W-:Y:S01]  /*7f90*/  UPRMT UR20, URZ, 0x5410, UR18 ;  /* 0x000054103f147896 */ /* 0x000fe20008000012 */
[----:B------:R-:W-:Y:S01]  /*7fa0*/  R2UR UR8, R14 ;  /* 0x000000000e0872ca */ /* 0x000fe200000e0000 */
[----:B------:R-:W-:Y:S01]  /*7fb0*/  IMAD R12, R12, 0x2, R23 ;  /* 0x000000020c0c7824 */ /* 0x000fe200078e0217 */
[----:B------:R-:W-:Y:S01]  /*7fc0*/  ISETP.GT.AND P1, PT, R4, 0x1, PT ;  /* 0x000000010400780c */ /* 0x000fe20003f24270 */
[----:B------:R-:W-:Y:S01]  /*7fd0*/  VIADD R6, R6, 0x1 ;  /* 0x0000000106067836 */ /* 0x000fe20000000000 */
[----:B------:R-:W-:Y:S01]  /*7fe0*/  UPRMT UR27, URZ, 0x5410, UR19 ;  /* 0x000054103f1b7896 */ /* 0x000fe20008000013 */
[----:B------:R-:W-:Y:S01]  /*7ff0*/  VIADD R20, R20, 0x20 ;  /* 0x0000002014147836 */ /* 0x000fe20000000000 */
[----:B------:R-:W-:Y:S01]  /*8000*/  R2UR UR11, R12 ;  /* 0x000000000c0b72ca */ /* 0x000fe200000e0000 */
[----:B------:R-:W-:Y:S01]  /*8010*/  UIADD3.X UR29, URZ, UR25, URZ, UP1, !UPT ;  /* 0x000000193f1d7290 */ /* 0x000fe20008ffe43f */
[----:B------:R-:W-:Y:S01]  /*8020*/  ISETP.NE.AND P0, PT, R6, 0xb, PT ;  /* 0x0000000b0600780c */ /* 0x000fe20003f05270 */
[----:B------:R-:W-:Y:S01]  /*8030*/  UMOV UR16, 0x0 ;  /* 0x0000000000107882 */ /* 0x000fe20000000000 */
[----:B------:R-:W-:-:S02]  /*8040*/  UMOV UR17, 0x10000000 ;  /* 0x1000000000117882 */ /* 0x000fc40000000000 */
[----:B------:R-:W-:Y:S01]  /*8050*/  SEL R12, RZ, 0x1, P0 ;  /* 0x00000001ff0c7807 */ /* 0x000fe20000000000 */
[----:B------:R-:W-:Y:S01]  /*8060*/  UIADD3 UR8, UR8, 0x180, URZ ;  /* 0x0000018008087890 */ /* 0x000fe2000fffe03f */
[----:B------:R-:W-:Y:S02]  /*8070*/  SEL R6, R6, RZ, P0 ;  /* 0x000000ff06067207 */ /* 0x000fe40000000000 */
[----:B------:R-:W-:-:S03]  /*8080*/  LOP3.LUT R5, R5, R12, RZ, 0x3c, !PT ;  /* 0x0000000c05057212 */ /* 0x000fc600078e3cff */
[----:B------:R-:W-:-:S03]  /*8090*/  UIADD3 UR21, UR11, 0x2c180, URZ ;  /* 0x0002c1800b157890 */ /* 0x000fc6000fffe03f */
[----:B------:R-:W-:Y:S02]  /*80a0*/  UMOV UR11, UR22 ;  /* 0x00000016000b7c82 */ /* 0x000fe40008000000 */
[----:B------:R0:W-:Y:S02]  /*80b0*/  UTMALDG.3D.MULTICAST [UR8], [UR14], UR20, desc[UR16] ;  /* 0x000010080e0073b4 */ /* 0x0001e40008011814 */
[----:B0-----:R-:W-:Y:S01]  /*80c0*/  UMOV UR8, UR21 ;  /* 0x0000001500087c82 */ /* 0x001fe20008000000 */
[----:B------:R-:W-:Y:S02]  /*80d0*/  UMOV UR11, UR23 ;  /* 0x00000017000b7c82 */ /* 0x000fe40008000000 */
[----:B------:R0:W-:Y:S02]  /*80e0*/  UTMALDG.3D.MULTICAST [UR8], [UR28], UR27, desc[UR16] ;  /* 0x000010081c0073b4 */ /* 0x0001e4000801181b */
[----:B0-----:R-:W-:Y:S05]  /*80f0*/  @P1 BRA `(.L_x_171) ;  /* 0xfffffffc00381947 */ /* 0x001fea000383ffff */
.L_x_168:
[----:B------:R-:W-:Y:S05]  /*8100*/  BSYNC B1 ;  /* 0x0000000000017941 */ /* 0x000fea0003800000 */
.L_x_167:
[----:B------:R-:W-:Y:S01]  /*8110*/  LOP3.LUT P1, RZ, R11, 0xff, RZ, 0xc0, !PT ;  /* 0x000000ff0bff7812 */ /* 0x000fe2000782c0ff */
[C---:B------:R-:W-:Y:S01]  /*8120*/  IMAD.IADD R13, R8.reuse, 0x1, R13 ;  /* 0x00000001080d7824 */ /* 0x040fe200078e020d */
[----:B------:R-:W-:Y:S01]  /*8130*/  ULDC.64 UR8, c[0x0][0x650] ;  /* 0x0001940000087ab9 */ /* 0x000fe20000000a00 */
[C---:B------:R-:W-:Y:S01]  /*8140*/  ISETP.GE.U32.AND P2, PT, R8.reuse, 0xb, PT ;  /* 0x0000000b0800780c */ /* 0x040fe20003f46070 */
[----:B------:R-:W-:Y:S01]  /*8150*/  BSSY B1, `(.L_x_172) ;  /* 0x000006b000017945 */ /* 0x000fe20003800000 */
[----:B------:R-:W-:Y:S01]  /*8160*/  IMAD.MOV.U32 R12, RZ, RZ, -0x1 ;  /* 0xffffffffff0c7424 */ /* 0x000fe200078e00ff */
[----:B------:R-:W-:Y:S01]  /*8170*/  ISETP.GT.U32.AND P0, PT, R13, 0xa, PT ;  /* 0x0000000a0d00780c */ /* 0x000fe20003f04070 */
[----:B------:R-:W-:Y:S01]  /*8180*/  IMAD.MOV.U32 R19, RZ, RZ, -0x1 ;  /* 0xffffffffff137424 */ /* 0x000fe200078e00ff */
[----:B------:R-:W-:Y:S01]  /*8190*/  PRMT R11, RZ, 0x7610, R11 ;  /* 0x00007610ff0b7816 */ /* 0x000fe2000000000b */
[----:B------:R-:W-:Y:S01]  /*81a0*/  IMAD.MOV.U32 R7, RZ, RZ, -0x1 ;  /* 0xffffffffff077424 */ /* 0x000fe200078e00ff */
[----:B------:R-:W-:-:S03]  /*81b0*/  ISETP.LT.U32.AND P0, PT, R8, 0xb, P0 ;  /* 0x0000000b0800780c */ /* 0x000fc60000701070 */
[----:B------:R-:W0:Y:S01]  /*81c0*/  @P1 S2R R5, SR_CgaCtaId ;  /* 0x0000000000051919 */ /* 0x000e220000008800 */
[----:B------:R-:W-:-:S04]  /*81d0*/  @P1 MOV R4, 0x400 ;  /* 0x0000040000041802 */ /* 0x000fc80000000f00 */
[----:B0-----:R-:W-:Y:S01]  /*81e0*/  @P1 LEA R6, R5, R4, 0x18 ;  /* 0x0000000405061211 */ /* 0x001fe200078ec0ff */
[----:B------:R-:W-:Y:S01]  /*81f0*/  IMAD.WIDE.U32 R4, R13, -0x45d1745d, RZ ;  /* 0xba2e8ba30d047825 */ /* 0x000fe200078e00ff */
[----:B------:R-:W-:Y:S02]  /*8200*/  SEL R4, RZ, 0x1, !P0 ;  /* 0x00000001ff047807 */ /* 0x000fe40004000000 */
[----:B------:R0:W-:Y:S01]  /*8210*/  @P1 SYNCS.ARRIVE.TRANS64.A1T0 RZ, [R6+URZ+0xc8], RZ ;  /* 0x0000c8ff06ff19a7 */ /* 0x0001e2000810003f */
[----:B------:R-:W-:Y:S02]  /*8220*/  IADD3 R16, P1, R16, UR36, RZ ;  /* 0x0000002410107c10 */ /* 0x000fe4000ff3e0ff */
[----:B------:R-:W-:Y:S02]  /*8230*/  LOP3.LUT R3, R3, R4, RZ, 0x3c, !PT ;  /* 0x0000000403037212 */ /* 0x000fe400078e3cff */
[----:B------:R-:W-:Y:S02]  /*8240*/  IADD3.X R17, R17, UR42, RZ, P1, !PT ;  /* 0x0000002a11117c10 */ /* 0x000fe40008ffe4ff */
[----:B------:R-:W-:-:S02]  /*8250*/  ISETP.GE.U32.AND P0, PT, R16, UR8, PT ;  /* 0x0000000810007c0c */ /* 0x000fc4000bf06070 */
[----:B0-----:R-:W-:Y:S02]  /*8260*/  SHF.R.U32.HI R6, RZ, 0x3, R5 ;  /* 0x00000003ff067819 */ /* 0x001fe40000011605 */
[----:B------:R-:W-:Y:S02]  /*8270*/  ISETP.GE.U32.AND.EX P0, PT, R17, UR9, PT, P0 ;  /* 0x0000000911007c0c */ /* 0x000fe4000bf06100 */
[----:B------:R-:W-:Y:S01]  /*8280*/  @P2 LOP3.LUT R3, R3, 0x1, R6, 0x78, !PT ;  /* 0x0000000103032812 */ /* 0x000fe200078e7806 */
[----:B------:R-:W-:Y:S01]  /*8290*/  IMAD R13, R6, -0xb, R13 ;  /* 0xfffffff5060d7824 */ /* 0x000fe200078e020d */
[----:B------:R-:W-:-:S09]  /*82a0*/  PRMT R4, RZ, 0x7610, R4 ;  /* 0x00007610ff047816 */ /* 0x000fd20000000004 */
[----:B------:R-:W-:Y:S05]  /*82b0*/  @P0 BRA `(.L_x_173) ;  /* 0x0000000400500947 */ /* 0x000fea0003800000 */
[----:B------:R-:W0:Y:S01]  /*82c0*/  S2R R15, SR_CTAID.X ;  /* 0x00000000000f7919 */ /* 0x000e220000002500 */
[----:B------:R-:W-:Y:S01]  /*82d0*/  ULDC.64 UR8, c[0x0][0x628] ;  /* 0x00018a0000087ab9 */ /* 0x000fe20000000a00 */
[----:B------:R-:W1:Y:S01]  /*82e0*/  LDC R20, c[0x0][0x144] ;  /* 0x00005100ff147b82 */ /* 0x000e620000000800 */
[----:B------:R-:W-:Y:S01]  /*82f0*/  ISETP.NE.U32.AND P0, PT, RZ, UR8, PT ;  /* 0x00000008ff007c0c */ /* 0x000fe2000bf05070 */
[----:B------:R-:W2:Y:S01]  /*8300*/  S2R R12, SR_CTAID.Y ;  /* 0x00000000000c7919 */ /* 0x000ea20000002600 */
[----:B------:R-:W-:Y:S01]  /*8310*/  ULDC UR10, c[0x0][0x150] ;  /* 0x00005400000a7ab9 */ /* 0x000fe20000000800 */
[----:B------:R-:W-:Y:S01]  /*8320*/  ULDC UR11, c[0x0][0x630] ;  /* 0x00018c00000b7ab9 */ /* 0x000fe20000000800 */
[----:B------:R-:W-:Y:S01]  /*8330*/  ISETP.NE.AND.EX P0, PT, RZ, UR9, PT, P0 ;  /* 0x00000009ff007c0c */ /* 0x000fe2000bf05300 */
[----:B------:R-:W-:Y:S01]  /*8340*/  IMAD.MOV.U32 R4, RZ, RZ, R16 ;  /* 0x000000ffff047224 */ /* 0x000fe200078e0010 */
[----:B0-----:R-:W-:-:S05]  /*8350*/  I2FP.F32.U32 R5, R15 ;  /* 0x0000000f00057245 */ /* 0x001fca0000201000 */
[----:B------:R-:W-:Y:S01]  /*8360*/  FMUL R21, R5, UR10 ;  /* 0x0000000a05157c20 */ /* 0x000fe20008400000 */
[----:B------:R-:W-:-:S05]  /*8370*/  IMAD.MOV.U32 R5, RZ, RZ, R17 ;  /* 0x000000ffff057224 */ /* 0x000fca00078e0011 */
[----:B--2---:R-:W-:Y:S05]  /*8380*/  @!P0 BRA `(.L_x_174) ;  /* 0x0000000000288947 */ /* 0x004fea0003800000 */
[----:B------:R-:W-:Y:S02]  /*8390*/  ULDC UR10, c[0x0][0x634] ;  /* 0x00018d00000a7ab9 */ /* 0x000fe40000000800 */
[----:B------:R-:W-:-:S05]  /*83a0*/  IADD3 R5, P0, R16, UR10, RZ ;  /* 0x0000000a10057c10 */ /* 0x000fca000ff1e0ff */
[----:B------:R-:W-:-:S04]  /*83b0*/  IMAD.X R19, RZ, RZ, R17, P0 ;  /* 0x000000ffff137224 */ /* 0x000fc800000e0611 */
[----:B------:R-:W-:-:S04]  /*83c0*/  IMAD.WIDE.U32 R6, R19, UR8, RZ ;  /* 0x0000000813067c25 */ /* 0x000fc8000f8e00ff */
[----:B------:R-:W-:-:S04]  /*83d0*/  IMAD.WIDE.U32 R6, P0, R5, UR9, R6 ;  /* 0x0000000905067c25 */ /* 0x000fc8000f800006 */
[----:B------:R-:W-:-:S04]  /*83e0*/  IMAD.WIDE.U32 R4, R5, UR8, RZ ;  /* 0x0000000805047c25 */ /* 0x000fc8000f8e00ff */
[----:B------:R-:W-:Y:S01]  /*83f0*/  IMAD.MOV.U32 R4, RZ, RZ, R7 ;  /* 0x000000ffff047224 */ /* 0x000fe200078e0007 */
[----:B------:R-:W-:Y:S01]  /*8400*/  IADD3 RZ, P1, R5, R6, RZ ;  /* 0x0000000605ff7210 */ /* 0x000fe20007f3e0ff */
[----:B------:R-:W-:-:S04]  /*8410*/  IMAD.X R5, RZ, RZ, RZ, P0 ;  /* 0x000000ffff057224 */ /* 0x000fc800000e06ff */
[----:B------:R-:W-:-:S08]  /*8420*/  IMAD.WIDE.U32.X R4, R19, UR9, R4, P1 ;  /* 0x0000000913047c25 */ /* 0x000fd000088e0404 */
.L_x_174:
[--C-:B------:R-:W-:Y:S01]  /*8430*/  SHF.R.U64 R14, R4, UR11, R5.reuse ;  /* 0x0000000b040e7c19 */ /* 0x100fe20008001205 */
[----:B------:R-:W0:Y:S01]  /*8440*/  F2I.U32.TRUNC.NTZ R21, R21 ;  /* 0x0000001500157305 */ /* 0x000e22000020f000 */
[----:B------:R-:W-:Y:S01]  /*8450*/  SHF.R.U32.HI R4, RZ, UR11, R5 ;  /* 0x0000000bff047c19 */ /* 0x000fe20008011605 */
[----:B------:R-:W-:Y:S01]  /*8460*/  ULDC.64 UR8, c[0x0][0x620] ;  /* 0x0001880000087ab9 */ /* 0x000fe20000000a00 */
[----:B------:R-:W-:Y:S01]  /*8470*/  IADD3 R7, P0, RZ, -R14, RZ ;  /* 0x8000000eff077210 */ /* 0x000fe20007f1e0ff */
[----:B------:R-:W-:-:S04]  /*8480*/  ULDC.64 UR10, c[0x0][0x640] ;  /* 0x00019000000a7ab9 */ /* 0x000fc80000000a00 */
[----:B------:R-:W-:Y:S01]  /*8490*/  IMAD.X R4, RZ, RZ, ~R4, P0 ;  /* 0x000000ffff047224 */ /* 0x000fe200000e0e04 */
[----:B------:R-:W-:-:S03]  /*84a0*/  ISETP.NE.U32.AND P0, PT, RZ, UR10, PT ;  /* 0x0000000aff007c0c */ /* 0x000fc6000bf05070 */
[----:B------:R-:W-:Y:S01]  /*84b0*/  IMAD R6, R4, UR8, RZ ;  /* 0x0000000804067c24 */ /* 0x000fe2000f8e02ff */
[----:B------:R-:W-:Y:S01]  /*84c0*/  ISETP.NE.AND.EX P0, PT, RZ, UR11, PT, P0 ;  /* 0x0000000bff007c0c */ /* 0x000fe2000bf05300 */
[----:B------:R-:W-:Y:S01]  /*84d0*/  IMAD.WIDE.U32 R4, R7, UR8, R16 ;  /* 0x0000000807047c25 */ /* 0x000fe2000f8e0010 */
[----:B------:R-:W-:-:S03]  /*84e0*/  ULDC UR8, c[0x0][0x618] ;  /* 0x0001860000087ab9 */ /* 0x000fc60000000800 */
[----:B------:R-:W-:Y:S01]  /*84f0*/  IMAD R7, R7, UR9, R6 ;  /* 0x0000000907077c24 */ /* 0x000fe2000f8e0206 */
[----:B------:R-:W-:Y:S01]  /*8500*/  ULDC UR9, c[0x0][0x154] ;  /* 0x0000550000097ab9 */ /* 0x000fe20000000800 */
[----:B0-----:R-:W-:Y:S02]  /*8510*/  IMAD.MOV R6, RZ, RZ, -R21 ;  /* 0x000000ffff067224 */ /* 0x001fe400078e0a15 */
[----:B------:R-:W0:Y:S01]  /*8520*/  LDC R21, c[0x0][0x148] ;  /* 0x00005200ff157b82 */ /* 0x000e220000000800 */
[----:B------:R-:W-:Y:S02]  /*8530*/  IMAD.IADD R5, R5, 0x1, R7 ;  /* 0x0000000105057824 */ /* 0x000fe400078e0207 */
[----:B-1----:R-:W-:Y:S01]  /*8540*/  IMAD R15, R20, R6, R15 ;  /* 0x00000006140f7224 */ /* 0x002fe200078e020f */
[----:B------:R-:W-:Y:S02]  /*8550*/  I2FP.F32.U32 R6, R12 ;  /* 0x0000000c00067245 */ /* 0x000fe40000201000 */
[----:B------:R-:W-:-:S02]  /*8560*/  SHF.R.U64 R19, R4, UR8, R5 ;  /* 0x0000000804137c19 */ /* 0x000fc40008001205 */
[----:B------:R-:W-:Y:S01]  /*8570*/  SHF.R.U32.HI R4, RZ, UR8, R5 ;  /* 0x00000008ff047c19 */ /* 0x000fe20008011605 */
[----:B------:R-:W-:Y:S01]  /*8580*/  FMUL R6, R6, UR9 ;  /* 0x0000000906067c20 */ /* 0x000fe20008400000 */
[----:B------:R-:W-:Y:S02]  /*8590*/  ULDC UR8, c[0x0][0x608] ;  /* 0x0001820000087ab9 */ /* 0x000fe40000000800 */
[--C-:B------:R-:W-:Y:S01]  /*85a0*/  SHF.R.U64 R22, R19, UR8, R4.reuse ;  /* 0x0000000813167c19 */ /* 0x100fe20008001204 */
[----:B------:R1:W2:Y:S01]  /*85b0*/  F2I.U32.TRUNC.NTZ R24, R6 ;  /* 0x0000000600187305 */ /* 0x0002a2000020f000 */
[----:B------:R-:W-:Y:S01]  /*85c0*/  SHF.R.U32.HI R5, RZ, UR8, R4 ;  /* 0x00000008ff057c19 */ /* 0x000fe20008011604 */
[----:B------:R-:W-:-:S03]  /*85d0*/  ULDC UR8, c[0x0][0x658] ;  /* 0x0001960000087ab9 */ /* 0x000fc60000000800 */
[--C-:B------:R-:W-:Y:S02]  /*85e0*/  SHF.R.U64 R20, R22, UR8, R5.reuse ;  /* 0x0000000816147c19 */ /* 0x100fe40008001205 */
[----:B------:R-:W-:-:S03]  /*85f0*/  SHF.R.U32.HI R23, RZ, UR8, R5 ;  /* 0x00000008ff177c19 */ /* 0x000fc60008011605 */
[----:B------:R-:W-:Y:S02]  /*8600*/  IMAD.MOV.U32 R4, RZ, RZ, R20 ;  /* 0x000000ffff047224 */ /* 0x000fe400078e0014 */
[----:B------:R-:W-:Y:S01]  /*8610*/  IMAD.MOV.U32 R5, RZ, RZ, R23 ;  /* 0x000000ffff057224 */ /* 0x000fe200078e0017 */
[----:B-1----:R-:W-:Y:S06]  /*8620*/  @!P0 BRA `(.L_x_175) ;  /* 0x0000000000288947 */ /* 0x002fec0003800000 */
        /* <DEDUP_REMOVED lines=10> */
.L_x_175:
[----:B------:R-:W-:Y:S01]  /*86d0*/  ISETP.NE.AND P0, PT, R2, 0x1, PT ;  /* 0x000000010200780c */ /* 0x000fe20003f05270 */
[----:B------:R-:W-:Y:S01]  /*86e0*/  ULDC UR8, c[0x0][0x648] ;  /* 0x0001920000087ab9 */ /* 0x000fe20000000800 */
[----:B------:R-:W-:Y:S01]  /*86f0*/  LOP3.LUT R22, R22, UR13, RZ, 0xc0, !PT ;  /* 0x0000000d16167c12 */ /* 0x000fe2000f8ec0ff */
[----:B--2---:R-:W-:Y:S01]  /*8700*/  IMAD.MOV R24, RZ, RZ, -R24 ;  /* 0x000000ffff187224 */ /* 0x004fe200078e0a18 */
[----:B------:R-:W-:Y:S01]  /*8710*/  SHF.R.U64 R5, R4, UR8, R5 ;  /* 0x0000000804057c19 */ /* 0x000fe20008001205 */
[----:B------:R-:W-:Y:S01]  /*8720*/  ULDC UR8, c[0x0][0x638] ;  /* 0x00018e0000087ab9 */ /* 0x000fe20000000800 */
[----:B------:R-:W-:Y:S01]  /*8730*/  LOP3.LUT R19, R19, UR4, RZ, 0xc0, !PT ;  /* 0x0000000413137c12 */ /* 0x000fe2000f8ec0ff */
[----:B------:R-:W-:Y:S01]  /*8740*/  ULDC UR9, c[0x0][0x610] ;  /* 0x0001840000097ab9 */ /* 0x000fe20000000800 */
[----:B------:R-:W-:Y:S02]  /*8750*/  IMAD.MOV.U32 R4, RZ, RZ, 0x1 ;  /* 0x00000001ff047424 */ /* 0x000fe400078e00ff */
[----:B------:R-:W-:-:S02]  /*8760*/  IMAD.MOV R7, RZ, RZ, -R5 ;  /* 0x000000ffff077224 */ /* 0x000fc400078e0a05 */
[----:B------:R-:W-:Y:S02]  /*8770*/  IMAD R22, R5, UR5, R22 ;  /* 0x0000000505167c24 */ /* 0x000fe4000f8e0216 */
[----:B0-----:R-:W-:Y:S02]  /*8780*/  @P0 IMAD R15, R21, R24, R12 ;  /* 0x00000018150f0224 */ /* 0x001fe400078e020c */
[----:B------:R-:W-:Y:S01]  /*8790*/  IMAD R20, R7, UR8, R20 ;  /* 0x0000000807147c24 */ /* 0x000fe2000f8e0214 */
[----:B------:R-:W-:Y:S01]  /*87a0*/  ULDC UR8, c[0x0][0x600] ;  /* 0x0001800000087ab9 */ /* 0x000fe20000000800 */
[----:B------:R-:W-:Y:S02]  /*87b0*/  IMAD R15, R22, UR9, R15 ;  /* 0x00000009160f7c24 */ /* 0x000fe4000f8e020f */
[----:B------:R-:W-:Y:S02]  /*87c0*/  IMAD R20, R20, UR8, R19 ;  /* 0x0000000814147c24 */ /* 0x000fe4000f8e0213 */
[----:B------:R-:W-:-:S03]  /*87d0*/  IMAD.MOV.U32 R7, RZ, RZ, R14 ;  /* 0x000000ffff077224 */ /* 0x000fc600078e000e */
[----:B------:R-:W-:Y:S02]  /*87e0*/  SEL R19, R20, R15, !P0 ;  /* 0x0000000f14137207 */ /* 0x000fe40004000000 */
[----:B------:R-:W-:-:S07]  /*87f0*/  SEL R12, R15, R20, !P0 ;  /* 0x000000140f0c7207 */ /* 0x000fce0004000000 */
.L_x_173:
[----:B------:R-:W-:Y:S05]  /*8800*/  BSYNC B1 ;  /* 0x0000000000017941 */ /* 0x000fea0003800000 */
.L_x_172:
[----:B------:R-:W-:-:S13]  /*8810*/  LOP3.LUT P0, RZ, R4, 0xff, RZ, 0xc0, !PT ;  /* 0x000000ff04ff7812 */ /* 0x000fda000780c0ff */
[----:B------:R-:W-:Y:S05]  /*8820*/  @P0 BRA `(.L_x_176) ;  /* 0xfffffff400340947 */ /* 0x000fea000383ffff */
[----:B------:R-:W-:Y:S05]  /*8830*/  BSYNC B0 ;  /* 0x0000000000007941 */ /* 0x000fea0003800000 */
.L_x_165:
[----:B------:R-:W-:-:S03]  /*8840*/  UMOV UR8, 0xffffffff ;  /* 0xffffffff00087882 */ /* 0x000fc60000000000 */
[----:B------:R-:W-:Y:S05]  /*8850*/  BRA.DIV UR8, `(.L_x_177) ;  /* 0x0000000a08107947 */ /* 0x000fea000b800000 */
[----:B------:R-:W-:-:S13]  /*8860*/  ELECT P6, URZ, PT ;  /* 0x00000000003f782f */ /* 0x000fda00038c0000 */
.L_x_198:
[----:B------:R-:W-:Y:S04]  /*8870*/  BSSY B0, `(.L_x_178) ;  /* 0x000006a000007945 */ /* 0x000fe80003800000 */
[----:B------:R-:W-:Y:S05]  /*8880*/  @!P6 BRA `(.L_x_179) ;  /* 0x0000000400a0e947 */ /* 0x000fea0003800000 */
[----:B------:R-:W-:-:S04]  /*8890*/  LOP3.LUT R18, R18, 0x2, RZ, 0xfc, !PT ;  /* 0x0000000212127812 */ /* 0x000fc800078efcff */
[----:B------:R-:W-:-:S13]  /*88a0*/  ISETP.NE.AND P0, PT, R18, 0x3, PT ;  /* 0x000000031200780c */ /* 0x000fda0003f05270 */
[----:B------:R-:W-:Y:S05]  /*88b0*/  @!P0 BRA `(.L_x_180) ;  /* 0x0000000000048947 */ /* 0x000fea0003800000 */
[----:B------:R-:W-:Y:S01]  /*88c0*/  BPT.TRAP 0x1 ;  /* 0x000000040000795c */ /* 0x000fe20000300000 */
.L_x_180:
[----:B------:R-:W0:Y:S01]  /*88d0*/  S2R R5, SR_CgaCtaId ;  /* 0x0000000000057919 */ /* 0x000e220000008800 */
[----:B------:R-:W-:Y:S02]  /*88e0*/  MOV R0, 0x400 ;  /* 0x0000040000007802 */ /* 0x000fe40000000f00 */
[----:B------:R-:W-:Y:S02]  /*88f0*/  SHF.L.U32 R4, R3, 0x1f, RZ ;  /* 0x0000001f03047819 */ /* 0x000fe400000006ff */
[----:B0-----:R-:W-:-:S05]  /*8900*/  LEA R0, R5, R0, 0x18 ;  /* 0x0000000005007211 */ /* 0x001fca00078ec0ff */
[----:B------:R-:W-:-:S04]  /*8910*/  VIADD R0, R0, 0x58 ;  /* 0x0000005800007836 */ /* 0x000fc80000000000 */
[C---:B------:R-:W-:Y:S02]  /*8920*/  IMAD R7, R13.reuse, 0x8, R0 ;  /* 0x000000080d077824 */ /* 0x040fe400078e0200 */
[----:B------:R-:W-:Y:S02]  /*8930*/  VIADD R13, R13, 0x1 ;  /* 0x000000010d0d7836 */ /* 0x000fe40000000000 */
[----:B------:R-:W0:Y:S03]  /*8940*/  SYNCS.PHASECHK.TRANS64.TRYWAIT P0, [R7+URZ], R4 ;  /* 0x00000004070075a7 */ /* 0x000e26000800017f */
[----:B------:R-:W-:-:S04]  /*8950*/  ISETP.NE.AND P1, PT, R13, 0xb, PT ;  /* 0x0000000b0d00780c */ /* 0x000fc80003f25270 */
[----:B------:R-:W-:Y:S02]  /*8960*/  SEL R2, RZ, 0x1, P1 ;  /* 0x00000001ff027807 */ /* 0x000fe40000800000 */
[----:B------:R-:W-:Y:S02]  /*8970*/  SEL R13, R13, RZ, P1 ;  /* 0x000000ff0d0d7207 */ /* 0x000fe40000800000 */
[----:B------:R-:W-:-:S03]  /*8980*/  LOP3.LUT R6, R3, R2, RZ, 0x3c, !PT ;  /* 0x0000000203067212 */ /* 0x000fc600078e3cff */
[----:B------:R-:W-:Y:S01]  /*8990*/  IMAD R8, R13, 0x8, R0 ;  /* 0x000000080d087824 */ /* 0x000fe200078e0200 */
[----:B------:R-:W-:Y:S01]  /*89a0*/  SHF.L.U32 R5, R6, 0x1f, RZ ;  /* 0x0000001f06057819 */ /* 0x000fe200000006ff */
[----:B0-----:R-:W-:Y:S06]  /*89b0*/  @!P0 BRA `(.L_x_181) ;  /* 0x0000000400d88947 */ /* 0x001fec0003800000 */
.L_x_199:
[----:B------:R-:W1:Y:S01]  /*89c0*/  SYNCS.PHASECHK.TRANS64.TRYWAIT P0, [R8+URZ], R5 ;  /* 0x00000005080075a7 */ /* 0x000e62000800017f */
[----:B------:R-:W-:-:S05]  /*89d0*/  VIADD R2, R13, 0x1 ;  /* 0x000000010d027836 */ /* 0x000fca0000000000 */
[----:B------:R-:W-:-:S04]  /*89e0*/  ISETP.NE.AND P1, PT, R2, 0xb, PT ;  /* 0x0000000b0200780c */ /* 0x000fc80003f25270 */
[----:B------:R-:W-:Y:S02]  /*89f0*/  SEL R3, RZ, 0x1, P1 ;  /* 0x00000001ff037807 */ /* 0x000fe40000800000 */
[----:B0-----:R-:W-:Y:S02]  /*8a00*/  SEL R7, R2, RZ, P1 ;  /* 0x000000ff02077207 */ /* 0x001fe40000800000 */
[----:B------:R-:W-:-:S03]  /*8a10*/  LOP3.LUT R6, R6, R3, RZ, 0x3c, !PT ;  /* 0x0000000306067212 */ /* 0x000fc600078e3cff */
[----:B------:R-:W-:Y:S01]  /*8a20*/  IMAD R9, R7, 0x8, R0 ;  /* 0x0000000807097824 */ /* 0x000fe200078e0200 */
[----:B------:R-:W-:Y:S01]  /*8a30*/  SHF.L.U32 R4, R6, 0x1f, RZ ;  /* 0x0000001f06047819 */ /* 0x000fe200000006ff */
[----:B-1----:R-:W-:Y:S06]  /*8a40*/  @!P0 BRA `(.L_x_182) ;  /* 0x0000000400c88947 */ /* 0x002fec0003800000 */
.L_x_200:
[----:B------:R-:W1:Y:S01]  /*8a50*/  SYNCS.PHASECHK.TRANS64.TRYWAIT P0, [R9+URZ], R4 ;  /* 0x00000004090075a7 */ /* 0x000e62000800017f */
[----:B------:R-:W-:-:S05]  /*8a60*/  VIADD R2, R7, 0x1 ;  /* 0x0000000107027836 */ /* 0x000fca0000000000 */
[----:B------:R-:W-:-:S04]  /*8a70*/  ISETP.NE.AND P1, PT, R2, 0xb, PT ;  /* 0x0000000b0200780c */ /* 0x000fc80003f25270 */
[----:B------:R-:W-:Y:S02]  /*8a80*/  SEL R3, RZ, 0x1, P1 ;  /* 0x00000001ff037807 */ /* 0x000fe40000800000 */
[----:B------:R-:W-:Y:S02]  /*8a90*/  SEL R7, R2, RZ, P1 ;  /* 0x000000ff02077207 */ /* 0x000fe40000800000 */
[----:B------:R-:W-:-:S03]  /*8aa0*/  LOP3.LUT R6, R6, R3, RZ, 0x3c, !PT ;  /* 0x0000000306067212 */ /* 0x000fc600078e3cff */
[----:B0-----:R-:W-:Y:S01]  /*8ab0*/  IMAD R8, R7, 0x8, R0 ;  /* 0x0000000807087824 */ /* 0x001fe200078e0200 */
[----:B------:R-:W-:Y:S01]  /*8ac0*/  SHF.L.U32 R5, R6, 0x1f, RZ ;  /* 0x0000001f06057819 */ /* 0x000fe200000006ff */
[----:B-1----:R-:W-:Y:S06]  /*8ad0*/  @!P0 BRA `(.L_x_183) ;  /* 0x0000000400b88947 */ /* 0x002fec0003800000 */
.L_x_201:
        /* <DEDUP_REMOVED lines=9> */
.L_x_202:
        /* <DEDUP_REMOVED lines=9> */
.L_x_203:
        /* <DEDUP_REMOVED lines=9> */
.L_x_204:
        /* <DEDUP_REMOVED lines=9> */
.L_x_205:
        /* <DEDUP_REMOVED lines=9> */
.L_x_206:
[----:B------:R-:W1:Y:S01]  /*8db0*/  SYNCS.PHASECHK.TRANS64.TRYWAIT P0, [R9+URZ], R4 ;  /* 0x00000004090075a7 */ /* 0x000e62000800017f */
[----:B------:R-:W-:-:S05]  /*8dc0*/  VIADD R2, R7, 0x1 ;  /* 0x0000000107027836 */ /* 0x000fca0000000000 */
[----:B------:R-:W-:-:S04]  /*8dd0*/  ISETP.NE.AND P1, PT, R2, 0xb, PT ;  /* 0x0000000b0200780c */ /* 0x000fc80003f25270 */
[----:B------:R-:W-:Y:S02]  /*8de0*/  SEL R3, RZ, 0x1, P1 ;  /* 0x00000001ff037807 */ /* 0x000fe40000800000 */
[----:B------:R-:W-:Y:S02]  /*8df0*/  SEL R7, R2, RZ, P1 ;  /* 0x000000ff02077207 */ /* 0x000fe40000800000 */
[----:B------:R-:W-:-:S03]  /*8e00*/  LOP3.LUT R11, R6, R3, RZ, 0x3c, !PT ;  /* 0x00000003060b7212 */ /* 0x000fc600078e3cff */
[----:B------:R-:W-:Y:S01]  /*8e10*/  IMAD R6, R7, 0x8, R0 ;  /* 0x0000000807067824 */ /* 0x000fe200078e0200 */
[----:B0-----:R-:W-:Y:S01]  /*8e20*/  SHF.L.U32 R5, R11, 0x1f, RZ ;  /* 0x0000001f0b057819 */ /* 0x001fe200000006ff */
[----:B-1----:R-:W-:Y:S06]  /*8e30*/  @!P0 BRA `(.L_x_189) ;  /* 0x0000000400588947 */ /* 0x002fec0003800000 */
.L_x_207:
[----:B------:R-:W1:Y:S01]  /*8e40*/  SYNCS.PHASECHK.TRANS64.TRYWAIT P0, [R6+URZ], R5 ;  /* 0x00000005060075a7 */ /* 0x000e62000800017f */
[----:B------:R-:W-:-:S05]  /*8e50*/  VIADD R2, R7, 0x1 ;  /* 0x0000000107027836 */ /* 0x000fca0000000000 */
[----:B------:R-:W-:-:S04]  /*8e60*/  ISETP.NE.AND P1, PT, R2, 0xb, PT ;  /* 0x0000000b0200780c */ /* 0x000fc80003f25270 */
[----:B0-----:R-:W-:Y:S02]  /*8e70*/  SEL R4, RZ, 0x1, P1 ;  /* 0x00000001ff047807 */ /* 0x001fe40000800000 */
[----:B------:R-:W-:Y:S02]  /*8e80*/  SEL R3, R2, RZ, P1 ;  /* 0x000000ff02037207 */ /* 0x000fe40000800000 */
[----:B------:R-:W-:Y:S01]  /*8e90*/  LOP3.LUT R4, R11, R4, RZ, 0x3c, !PT ;  /* 0x000000040b047212 */ /* 0x000fe200078e3cff */
[----:B-1----:R-:W-:Y:S06]  /*8ea0*/  @!P0 BRA `(.L_x_190) ;  /* 0x0000000400508947 */ /* 0x002fec0003800000 */
.L_x_208:
[----:B------:R-:W-:Y:S01]  /*8eb0*/  IMAD R3, R3, 0x8, R0 ;  /* 0x0000000803037824 */ /* 0x000fe200078e0200 */
[----:B------:R-:W-:-:S07]  /*8ec0*/  SHF.L.U32 R0, R4, 0x1f, RZ ;  /* 0x0000001f04007819 */ /* 0x000fce00000006ff */
.L_x_191:
[----:B-1----:R1:W2:Y:S02]  /*8ed0*/  SYNCS.PHASECHK.TRANS64.TRYWAIT P0, [R3+URZ], R0 ;  /* 0x00000000030075a7 */ /* 0x0022a4000800017f */
[----:B--2---:R-:W-:Y:S05]  /*8ee0*/  @!P0 NANOSLEEP.SYNCS 0x989680 ;  /* 0x009896800000895d */ /* 0x004fea0003900000 */
[----:B------:R-:W2:Y:S02]  /*8ef0*/  @!P0 SYNCS.PHASECHK.TRANS64 P0, [R3+URZ], R0 ;  /* 0x00000000030085a7 */ /* 0x000ea4000800007f */
[----:B--2---:R-:W-:Y:S05]  /*8f00*/  @!P0 BRA `(.L_x_191) ;  /* 0xfffffffc00f08947 */ /* 0x004fea000383ffff */
.L_x_179:
[----:B------:R-:W-:Y:S05]  /*8f10*/  BSYNC B0 ;  /* 0x0000000000007941 */ /* 0x000fea0003800000 */
.L_x_178:
[----:B------:R-:W-:Y:S05]  /*8f20*/  EXIT ;  /* 0x000000000000794d */ /* 0x000fea0003800000 */
.L_x_22:
[----:B-1----:R1:W2:Y:S02]  /*8f30*/  SYNCS.PHASECHK.TRANS64.TRYWAIT P1, [R3+URZ], R0 ;  /* 0x00000000030075a7 */ /* 0x0022a4000802017f */
[----:B--2---:R-:W-:Y:S05]  /*8f40*/  @!P1 NANOSLEEP.SYNCS 0x989680 ;  /* 0x009896800000995d */ /* 0x004fea0003900000 */
[----:B------:R-:W2:Y:S02]  /*8f50*/  @!P1 SYNCS.PHASECHK.TRANS64 P1, [R3+URZ], R0 ;  /* 0x00000000030095a7 */ /* 0x000ea4000802007f */
[----:B--2---:R-:W-:Y:S05]  /*8f60*/  @!P1 BRA `(.L_x_22) ;  /* 0xfffffffc00f09947 */ /* 0x004fea000383ffff */
[----:B------:R-:W-:Y:S05]  /*8f70*/  BRA `(.L_x_21) ;  /* 0xffffff8800587947 */ /* 0x000fea000383ffff */
.L_x_27:
[----:B-1----:R1:W2:Y:S02]  /*8f80*/  SYNCS.PHASECHK.TRANS64.TRYWAIT P1, [R5+URZ], R4 ;  /* 0x00000004050075a7 */ /* 0x0022a4000802017f */
[----:B--2---:R-:W-:Y:S05]  /*8f90*/  @!P1 NANOSLEEP.SYNCS 0x989680 ;  /* 0x009896800000995d */ /* 0x004fea0003900000 */
[----:B------:R-:W2:Y:S02]  /*8fa0*/  @!P1 SYNCS.PHASECHK.TRANS64 P1, [R5+URZ], R4 ;  /* 0x00000004050095a7 */ /* 0x000ea4000802007f */
[----:B--2---:R-:W-:Y:S05]  /*8fb0*/  @!P1 BRA `(.L_x_27) ;  /* 0xfffffffc00f09947 */ /* 0x004fea000383ffff */
[----:B------:R-:W-:Y:S05]  /*8fc0*/  BRA `(.L_x_26) ;  /* 0xffffff8c002c7947 */ /* 0x000fea000383ffff */
.L_x_166:
[----:B------:R-:W-:Y:S01]  /*8fd0*/  BSSY B1, `(.L_x_192) ;  /* 0x0000006000017945 */ /* 0x000fe20003800000 */
[----:B------:R-:W-:-:S07]  /*8fe0*/  IMAD.MOV.U32 R15, RZ, RZ, -0x1 ;  /* 0xffffffffff0f7424 */ /* 0x000fce00078e00ff */
[----:B------:R-:W-:Y:S05]  /*8ff0*/  WARPSYNC.COLLECTIVE R15, `(.L_x_193) ;  /* 0x000000000f0c7348 */ /* 0x000fea0003c00000 */
[----:B------:R-:W-:Y:S02]  /*9000*/  ELECT P6, UR62, PT ;  /* 0x00000000003e782f */ /* 0x000fe400038c0000 */
[----:B------:R-:W-:Y:S01]  /*9010*/  MOV R14, UR62 ;  /* 0x0000003e000e7c02 */ /* 0x000fe20008000f00 */
[----:B------:R-:W-:Y:S10]  /*9020*/  ENDCOLLECTIVE ;  /* 0x000000000000791b */ /* 0x000ff40003800000 */
.L_x_193:
[----:B------:R-:W-:Y:S05]  /*9030*/  BSYNC B1 ;  /* 0x0000000000017941 */ /* 0x000fea0003800000 */
.L_x_192:
[----:B------:R-:W-:Y:S05]  /*9040*/  BRA `(.L_x_194) ;  /* 0xffffffec00387947 */ /* 0x000fea000383ffff */
.L_x_169:
[----:B0-----:R0:W1:Y:S02]  /*9050*/  SYNCS.PHASECHK.TRANS64.TRYWAIT P0, [R21+URZ+0x58], R12 ;  /* 0x0000580c150075a7 */ /* 0x001064000800017f */
[----:B-1----:R-:W-:Y:S05]  /*9060*/  @!P0 NANOSLEEP.SYNCS 0x989680 ;  /* 0x009896800000895d */ /* 0x002fea0003900000 */
[----:B------:R-:W1:Y:S02]  /*9070*/  @!P0 SYNCS.PHASECHK.TRANS64 P0, [R21+URZ+0x58], R12 ;  /* 0x0000580c150085a7 */ /* 0x000e64000800007f */
[----:B-1----:R-:W-:Y:S05]  /*9080*/  @!P0 BRA `(.L_x_169) ;  /* 0xfffffffc00f08947 */ /* 0x002fea000383ffff */
[----:B------:R-:W-:Y:S05]  /*9090*/  BRA `(.L_x_195) ;  /* 0xffffffec00747947 */ /* 0x000fea000383ffff */
.L_x_177:
[----:B------:R-:W-:Y:S01]  /*90a0*/  BSSY B0, `(.L_x_196) ;  /* 0x0000006000007945 */ /* 0x000fe20003800000 */
[----:B------:R-:W-:-:S07]  /*90b0*/  IMAD.MOV.U32 R15, RZ, RZ, -0x1 ;  /* 0xffffffffff0f7424 */ /* 0x000fce00078e00ff */
[----:B------:R-:W-:Y:S05]  /*90c0*/  WARPSYNC.COLLECTIVE R15, `(.L_x_197) ;  /* 0x000000000f0c7348 */ /* 0x000fea0003c00000 */
[----:B------:R-:W-:Y:S02]  /*90d0*/  ELECT P6, UR62, PT ;  /* 0x00000000003e782f */ /* 0x000fe400038c0000 */
[----:B------:R-:W-:Y:S01]  /*90e0*/  MOV R14, UR62 ;  /* 0x0000003e000e7c02 */ /* 0x000fe20008000f00 */
[----:B------:R-:W-:Y:S10]  /*90f0*/  ENDCOLLECTIVE ;  /* 0x000000000000791b */ /* 0x000ff40003800000 */
.L_x_197:
[----:B------:R-:W-:Y:S05]  /*9100*/  BSYNC B0 ;  /* 0x0000000000007941 */ /* 0x000fea0003800000 */
.L_x_196:
[----:B------:R-:W-:Y:S05]  /*9110*/  BRA `(.L_x_198) ;  /* 0xfffffff400d47947 */ /* 0x000fea000383ffff */
.L_x_181:
[----:B0-----:R0:W1:Y:S02]  /*9120*/  SYNCS.PHASECHK.TRANS64.TRYWAIT P0, [R7+URZ], R4 ;  /* 0x00000004070075a7 */ /* 0x001064000800017f */
[----:B-1----:R-:W-:Y:S05]  /*9130*/  @!P0 NANOSLEEP.SYNCS 0x989680 ;  /* 0x009896800000895d */ /* 0x002fea0003900000 */
[----:B------:R-:W1:Y:S02]  /*9140*/  @!P0 SYNCS.PHASECHK.TRANS64 P0, [R7+URZ], R4 ;  /* 0x00000004070085a7 */ /* 0x000e64000800007f */
[----:B-1----:R-:W-:Y:S05]  /*9150*/  @!P0 BRA `(.L_x_181) ;  /* 0xfffffffc00f08947 */ /* 0x002fea000383ffff */
[----:B------:R-:W-:Y:S05]  /*9160*/  BRA `(.L_x_199) ;  /* 0xfffffff800147947 */ /* 0x000fea000383ffff */
.L_x_182:
[----:B0-----:R0:W1:Y:S02]  /*9170*/  SYNCS.PHASECHK.TRANS64.TRYWAIT P0, [R8+URZ], R5 ;  /* 0x00000005080075a7 */ /* 0x001064000800017f */
[----:B-1----:R-:W-:Y:S05]  /*9180*/  @!P0 NANOSLEEP.SYNCS 0x989680 ;  /* 0x009896800000895d */ /* 0x002fea0003900000 */
[----:B------:R-:W1:Y:S02]  /*9190*/  @!P0 SYNCS.PHASECHK.TRANS64 P0, [R8+URZ], R5 ;  /* 0x00000005080085a7 */ /* 0x000e64000800007f */
[----:B-1----:R-:W-:Y:S05]  /*91a0*/  @!P0 BRA `(.L_x_182) ;  /* 0xfffffffc00f08947 */ /* 0x002fea000383ffff */
[----:B------:R-:W-:Y:S05]  /*91b0*/  BRA `(.L_x_200) ;  /* 0xfffffff800247947 */ /* 0x000fea000383ffff */
.L_x_183:
[----:B0-----:R0:W1:Y:S02]  /*91c0*/  SYNCS.PHASECHK.TRANS64.TRYWAIT P0, [R9+URZ], R4 ;  /* 0x00000004090075a7 */ /* 0x001064000800017f */
[----:B-1----:R-:W-:Y:S05]  /*91d0*/  @!P0 NANOSLEEP.SYNCS 0x989680 ;  /* 0x009896800000895d */ /* 0x002fea0003900000 */
[----:B------:R-:W1:Y:S02]  /*91e0*/  @!P0 SYNCS.PHASECHK.TRANS64 P0, [R9+URZ], R4 ;  /* 0x00000004090085a7 */ /* 0x000e64000800007f */
[----:B-1----:R-:W-:Y:S05]  /*91f0*/  @!P0 BRA `(.L_x_183) ;  /* 0xfffffffc00f08947 */ /* 0x002fea000383ffff */
[----:B------:R-:W-:Y:S05]  /*9200*/  BRA `(.L_x_201) ;  /* 0xfffffff800347947 */ /* 0x000fea000383ffff */
.L_x_184:
[----:B0-----:R0:W1:Y:S02]  /*9210*/  SYNCS.PHASECHK.TRANS64.TRYWAIT P0, [R8+URZ], R5 ;  /* 0x00000005080075a7 */ /* 0x001064000800017f */
[----:B-1----:R-:W-:Y:S05]  /*9220*/  @!P0 NANOSLEEP.SYNCS 0x989680 ;  /* 0x009896800000895d */ /* 0x002fea0003900000 */
[----:B------:R-:W1:Y:S02]  /*9230*/  @!P0 SYNCS.PHASECHK.TRANS64 P0, [R8+URZ], R5 ;  /* 0x00000005080085a7 */ /* 0x000e64000800007f */
[----:B-1----:R-:W-:Y:S05]  /*9240*/  @!P0 BRA `(.L_x_184) ;  /* 0xfffffffc00f08947 */ /* 0x002fea000383ffff */
[----:B------:R-:W-:Y:S05]  /*9250*/  BRA `(.L_x_202) ;  /* 0xfffffff800447947 */ /* 0x000fea000383ffff */
.L_x_185:
[----:B0-----:R0:W1:Y:S02]  /*9260*/  SYNCS.PHASECHK.TRANS64.TRYWAIT P0, [R9+URZ], R4 ;  /* 0x00000004090075a7 */ /* 0x001064000800017f */
[----:B-1----:R-:W-:Y:S05]  /*9270*/  @!P0 NANOSLEEP.SYNCS 0x989680 ;  /* 0x009896800000895d */ /* 0x002fea0003900000 */
[----:B------:R-:W1:Y:S02]  /*9280*/  @!P0 SYNCS.PHASECHK.TRANS64 P0, [R9+URZ], R4 ;  /* 0x00000004090085a7 */ /* 0x000e64000800007f */
[----:B-1----:R-:W-:Y:S05]  /*9290*/  @!P0 BRA `(.L_x_185) ;  /* 0xfffffffc00f08947 */ /* 0x002fea000383ffff */
[----:B------:R-:W-:Y:S05]  /*92a0*/  BRA `(.L_x_203) ;  /* 0xfffffff800547947 */ /* 0x000fea000383ffff */
.L_x_186:
[----:B0-----:R0:W1:Y:S02]  /*92b0*/  SYNCS.PHASECHK.TRANS64.TRYWAIT P0, [R8+URZ], R5 ;  /* 0x00000005080075a7 */ /* 0x001064000800017f */
[----:B-1----:R-:W-:Y:S05]  /*92c0*/  @!P0 NANOSLEEP.SYNCS 0x989680 ;  /* 0x009896800000895d */ /* 0x002fea0003900000 */
[----:B------:R-:W1:Y:S02]  /*92d0*/  @!P0 SYNCS.PHASECHK.TRANS64 P0, [R8+URZ], R5 ;  /* 0x00000005080085a7 */ /* 0x000e64000800007f */
[----:B-1----:R-:W-:Y:S05]  /*92e0*/  @!P0 BRA `(.L_x_186) ;  /* 0xfffffffc00f08947 */ /* 0x002fea000383ffff */
[----:B------:R-:W-:Y:S05]  /*92f0*/  BRA `(.L_x_204) ;  /* 0xfffffff800647947 */ /* 0x000fea000383ffff */
.L_x_187:
[----:B0-----:R0:W1:Y:S02]  /*9300*/  SYNCS.PHASECHK.TRANS64.TRYWAIT P0, [R9+URZ], R4 ;  /* 0x00000004090075a7 */ /* 0x001064000800017f */
[----:B-1----:R-:W-:Y:S05]  /*9310*/  @!P0 NANOSLEEP.SYNCS 0x989680 ;  /* 0x009896800000895d */ /* 0x002fea0003900000 */
[----:B------:R-:W1:Y:S02]  /*9320*/  @!P0 SYNCS.PHASECHK.TRANS64 P0, [R9+URZ], R4 ;  /* 0x00000004090085a7 */ /* 0x000e64000800007f */
[----:B-1----:R-:W-:Y:S05]  /*9330*/  @!P0 BRA `(.L_x_187) ;  /* 0xfffffffc00f08947 */ /* 0x002fea000383ffff */
[----:B------:R-:W-:Y:S05]  /*9340*/  BRA `(.L_x_205) ;  /* 0xfffffff800747947 */ /* 0x000fea000383ffff */
.L_x_188:
[----:B0-----:R0:W1:Y:S02]  /*9350*/  SYNCS.PHASECHK.TRANS64.TRYWAIT P0, [R8+URZ], R5 ;  /* 0x00000005080075a7 */ /* 0x001064000800017f */
[----:B-1----:R-:W-:Y:S05]  /*9360*/  @!P0 NANOSLEEP.SYNCS 0x989680 ;  /* 0x009896800000895d */ /* 0x002fea0003900000 */
[----:B------:R-:W1:Y:S02]  /*9370*/  @!P0 SYNCS.PHASECHK.TRANS64 P0, [R8+URZ], R5 ;  /* 0x00000005080085a7 */ /* 0x000e64000800007f */
[----:B-1----:R-:W-:Y:S05]  /*9380*/  @!P0 BRA `(.L_x_188) ;  /* 0xfffffffc00f08947 */ /* 0x002fea000383ffff */
[----:B------:R-:W-:Y:S05]  /*9390*/  BRA `(.L_x_206) ;  /* 0xfffffff800847947 */ /* 0x000fea000383ffff */
.L_x_189:
[----:B0-----:R0:W1:Y:S02]  /*93a0*/  SYNCS.PHASECHK.TRANS64.TRYWAIT P0, [R9+URZ], R4 ;  /* 0x00000004090075a7 */ /* 0x001064000800017f */
[----:B-1----:R-:W-:Y:S05]  /*93b0*/  @!P0 NANOSLEEP.SYNCS 0x989680 ;  /* 0x009896800000895d */ /* 0x002fea0003900000 */
[----:B------:R-:W1:Y:S02]  /*93c0*/  @!P0 SYNCS.PHASECHK.TRANS64 P0, [R9+URZ], R4 ;  /* 0x00000004090085a7 */ /* 0x000e64000800007f */
[----:B-1----:R-:W-:Y:S05]  /*93d0*/  @!P0 BRA `(.L_x_189) ;  /* 0xfffffffc00f08947 */ /* 0x002fea000383ffff */
[----:B------:R-:W-:Y:S05]  /*93e0*/  BRA `(.L_x_207) ;  /* 0xfffffff800947947 */ /* 0x000fea000383ffff */
.L_x_190:
[----:B0-----:R0:W1:Y:S02]  /*93f0*/  SYNCS.PHASECHK.TRANS64.TRYWAIT P0, [R6+URZ], R5 ;  /* 0x00000005060075a7 */ /* 0x001064000800017f */
[----:B-1----:R-:W-:Y:S05]  /*9400*/  @!P0 NANOSLEEP.SYNCS 0x989680 ;  /* 0x009896800000895d */ /* 0x002fea0003900000 */
[----:B------:R-:W1:Y:S02]  /*9410*/  @!P0 SYNCS.PHASECHK.TRANS64 P0, [R6+URZ], R5 ;  /* 0x00000005060085a7 */ /* 0x000e64000800007f */
[----:B-1----:R-:W-:Y:S05]  /*9420*/  @!P0 BRA `(.L_x_190) ;  /* 0xfffffffc00f08947 */ /* 0x002fea000383ffff */
[----:B------:R-:W-:Y:S05]  /*9430*/  BRA `(.L_x_208) ;  /* 0xfffffff8009c7947 */ /* 0x000fea000383ffff */
.L_x_209:
[----:B------:R-:W-:-:S00]  /*9440*/  BRA `(.L_x_209) ;  /* 0xfffffffc00fc7947 */ /* 0x000fc0000383ffff */
[----:B------:R-:W-:-:S00]  /*9450*/  NOP ;  /* 0x0000000000007918 */ /* 0x000fc00000000000 */
        /* <DEDUP_REMOVED lines=10> */
.L_x_210:


//--------------------- .nv.global.init           --------------------------
	.section	.nv.global.init,"aw",@progbits
.nv.global.init:
	.type		$str$22,@object
	.size		$str$22,($str$23 - $str$22)
$str$22:
        /*0000*/ 	.byte	0x6b, 0x5f, 0x74, 0x69, 0x6c, 0x65, 0x5f, 0x63, 0x6f, 0x75, 0x6e, 0x74, 0x20, 0x3e, 0x3d, 0x20
        /*0010*/ 	.byte	0x31, 0x00
	.type		$str$23,@object
	.size		$str$23,(__unnamed_1 - $str$23)
$str$23:
        /*0012*/ 	.byte	0x2f, 0x74, 0x6d, 0x70, 0x2f, 0x63, 0x75, 0x74, 0x6c, 0x61, 0x73, 0x73, 0x5f, 0x73, 0x77, 0x65
        /*0022*/ 	.byte	0x65, 0x70, 0x5f, 0x73, 0x72, 0x63, 0x2f, 0x69, 0x6e, 0x63, 0x6c, 0x75, 0x64, 0x65, 0x2f, 0x63
        /*0032*/ 	.byte	0x75, 0x74, 0x6c, 0x61, 0x73, 0x73, 0x2f, 0x67, 0x65, 0x6d, 0x6d, 0x2f, 0x63, 0x6f, 0x6c, 0x6c
        /*0042*/ 	.byte	0x65, 0x63, 0x74, 0x69, 0x76, 0x65, 0x2f, 0x73, 0x6d, 0x39, 0x30, 0x5f, 0x6d, 0x6d, 0x61, 0x5f
        /*0052*/ 	.byte	0x74, 0x6d, 0x61, 0x5f, 0x67, 0x6d, 0x6d, 0x61, 0x5f, 0x73, 0x73, 0x5f, 0x77, 0x61, 0x72, 0x70
        /*0062*/ 	.byte	0x73, 0x70, 0x65, 0x63, 0x69, 0x61, 0x6c, 0x69, 0x7a, 0x65, 0x64, 0x2e, 0x68, 0x70, 0x70, 0x00
	.type		__unnamed_1,@object
	.size		__unnamed_1,(.L_0 - __unnamed_1)
__unnamed_1:
        /*0072*/ 	.byte	0x76, 0x6f, 0x69, 0x64, 0x20, 0x63, 0x75, 0x74, 0x6c, 0x61, 0x73, 0x73, 0x3a, 0x3a, 0x67, 0x65
        /* <DEDUP_REMOVED lines=180> */
        /*0bc2*/ 	.byte	0x74, 0x65, 0x3a, 0x3a, 0x69, 0x64, 0x65, 0x6e, 0x74, 0x69, 0x74, 0x79, 0x5d, 0x00
.L_0:


//--------------------- .nv.shared._ZN7cutlass13device_kernelINS_4gemm6kernel13GemmUniversalIN4cute5tupleIJiiiiEEENS1_10collective13CollectiveMmaINS1_34MainloopSm90TmaGmmaWarpSpecializedILi11ENS5_IJNS4_1CILi2EEESB_NSA_ILi1EEEEEENS1_35KernelTmaWarpSpecializedCooperativeEEENS5_IJNSA_ILi256EEENSA_ILi64EEENSA_ILi32EEEEEENS_6half_tENS5_IJlSC_lEEESK_SL_NS4_8TiledMMAINS4_8MMA_AtomIJNS4_4SM904GMMA25MMA_64x64x16_F32F16F16_SSILNSP_5MajorE0ELSR_0ELNSP_7ScaleInE1ELSS_1EEEEEENS4_6LayoutINS5_IJSB_SC_SC_EEENS5_IJSC_NSA_ILi0EEESX_EEEEENS5_IJNS4_10UnderscoreES10_S10_EEEEENS4_23SM90_TMA_LOAD_MULTICASTENS4_14ComposedLayoutINS4_7SwizzleILi2ELi4ELi3EEENS4_18smem_ptr_flag_bitsILi16EEENSV_INS5_IJNSA_ILi8EEESI_EEENS5_IJSI_SC_EEEEEEEvNS4_8identityES13_S1D_vS1E_EENS_8epilogue10collective6detail29Sm90TmaWarpSpecializedAdapterINS1H_15DefaultEpilogueISK_SL_SL_NS1G_6thread17LinearCombinationISK_Li1EffLNS1L_9ScaleType4KindE0ELNS_15FloatRoundStyleE2ESK_EENS1_15EpilogueDefaultEEEEEvvEEEEvNT_6ParamsE --------------------------
	.section	.nv.shared._ZN7cutlass13device_kernelINS_4gemm6kernel13GemmUniversalIN4cute5tupleIJiiiiEEENS1_10collective13CollectiveMmaINS1_34MainloopSm90TmaGmmaWarpSpecializedILi11ENS5_IJNS4_1CILi2EEESB_NSA_ILi1EEEEEENS1_35KernelTmaWarpSpecializedCooperativeEEENS5_IJNSA_ILi256EEENSA_ILi64EEENSA_ILi32EEEEEENS_6half_tENS5_IJlSC_lEEESK_SL_NS4_8TiledMMAINS4_8MMA_AtomIJNS4_4SM904GMMA25MMA_64x64x16_F32F16F16_SSILNSP_5MajorE0ELSR_0ELNSP_7ScaleInE1ELSS_1EEEEEENS4_6LayoutINS5_IJSB_SC_SC_EEENS5_IJSC_NSA_ILi0EEESX_EEEEENS5_IJNS4_10UnderscoreES10_S10_EEEEENS4_23SM90_TMA_LOAD_MULTICASTENS4_14ComposedLayoutINS4_7SwizzleILi2ELi4ELi3EEENS4_18smem_ptr_flag_bitsILi16EEENSV_INS5_IJNSA_ILi8EEESI_EEENS5_IJSI_SC_EEEEEEEvNS4_8identityES13_S1D_vS1E_EENS_8epilogue10collective6detail29Sm90TmaWarpSpecializedAdapterINS1H_15DefaultEpilogueISK_SL_SL_NS1G_6thread17LinearCombinationISK_Li1EffLNS1L_9ScaleType4KindE0ELNS_15FloatRoundStyleE2ESK_EENS1_15EpilogueDefaultEEEEEvvEEEEvNT_6ParamsE,"aw",@nobits
	.sectionflags	@""
	.align	16
	.zero		1024


//--------------------- .nv.shared.reserved.0     --------------------------
	.section	.nv.shared.reserved.0,"aw",@nobits
	.weak		__nv_reservedSMEM_offset_0_alias
	.size		__nv_reservedSMEM_offset_0_alias, 0, 0
	.other		__nv_reservedSMEM_offset_0_alias,@"STO_CUDA_RESERVED_SHARED STV_DEFAULT"
__nv_reservedSMEM_offset_0_alias:
	.zero		0


//--------------------- .nv.global                --------------------------
	.section	.nv.global,"aw",@nobits
.nv.global:
	.type		_ZN39_INTERNAL_125a7a48_4_k_cu_7e254842_34544cute1_E,@object
	.size		_ZN39_INTERNAL_125a7a48_4_k_cu_7e254842_34544cute1_E,(_ZN39_INTERNAL_125a7a48_4_k_cu_7e254842_34544cuda3std3__45__cpo6cbeginE - _ZN39_INTERNAL_125a7a48_4_k_cu_7e254842_34544cute1_E)
_ZN39_INTERNAL_125a7a48_4_k_cu_7e254842_34544cute1_E:
	.zero		1
	.type		_ZN39_INTERNAL_125a7a48_4_k_cu_7e254842_34544cuda3std3__45__cpo6cbeginE,@object
	.size		_ZN39_INTERNAL_125a7a48_4_k_cu_7e254842_34544cuda3std3__45__cpo6cbeginE,(_ZN39_INTERNAL_125a7a48_4_k_cu_7e254842_34544cuda3std3__48in_placeE - _ZN39_INTERNAL_125a7a48_4_k_cu_7e254842_34544cuda3std3__45__cpo6cbeginE)
_ZN39_INTERNAL_125a7a48_4_k_cu_7e254842_34544cuda3std3__45__cpo6cbeginE:
	.zero		1
	.type		_ZN39_INTERNAL_125a7a48_4_k_cu_7e254842_34544cuda3std3__48in_placeE,@object
	.size		_ZN39_INTERNAL_125a7a48_4_k_cu_7e254842_34544cuda3std3__48in_placeE,(_ZN39_INTERNAL_125a7a48_4_k_cu_7e254842_34544cuda3std6ranges3__45__cpo9iter_moveE - _ZN39_INTERNAL_125a7a48_4_k_cu_7e254842_34544cuda3std3__48in_placeE)
_ZN39_INTERNAL_125a7a48_4_k_cu_7e254842_34544cuda3std3__48in_placeE:
	.zero		1
	.type		_ZN39_INTERNAL_125a7a48_4_k_cu_7e254842_34544cuda3std6ranges3__45__cpo9iter_moveE,@object
	.size		_ZN39_INTERNAL_125a7a48_4_k_cu_7e254842_34544cuda3std6ranges3__45__cpo9iter_moveE,(_ZN39_INTERNAL_125a7a48_4_k_cu_7e254842_34544cuda3std3__45__cpo5beginE - _ZN39_INTERNAL_125a7a48_4_k_cu_7e254842_34544cuda3std6ranges3__45__cpo9iter_moveE)
_ZN39_INTERNAL_125a7a48_4_k_cu_7e254842_34544cuda3std6ranges3__45__cpo9iter_moveE:
	.zero		1
	.type		_ZN39_INTERNAL_125a7a48_4_k_cu_7e254842_34544cuda3std3__45__cpo5beginE,@object
	.size		_ZN39_INTERNAL_125a7a48_4_k_cu_7e254842_34544cuda3std3__45__cpo5beginE,(_ZN39_INTERNAL_125a7a48_4_k_cu_7e254842_34544cuda3std3__441_GLOBAL__N__125a7a48_4_k_cu_7e254842_34546ignoreE - _ZN39_INTERNAL_125a7a48_4_k_cu_7e254842_34544cuda3std3__45__cpo5beginE)
_ZN39_INTERNAL_125a7a48_4_k_cu_7e254842_34544cuda3std3__45__cpo5beginE:
	.zero		1
	.type		_ZN39_INTERNAL_125a7a48_4_k_cu_7e254842_34544cuda3std3__441_GLOBAL__N__125a7a48_4_k_cu_7e254842_34546ignoreE,@object
	.size		_ZN39_INTERNAL_125a7a48_4_k_cu_7e254842_34544cuda3std3__441_GLOBAL__N__125a7a48_4_k_cu_7e254842_34546ignoreE,(_ZN39_INTERNAL_125a7a48_4_k_cu_7e254842_34544cute7productE - _ZN39_INTERNAL_125a7a48_4_k_cu_7e254842_34544cuda3std3__441_GLOBAL__N__125a7a48_4_k_cu_7e254842_34546ignoreE)
_ZN39_INTERNAL_125a7a48_4_k_cu_7e254842_34544cuda3std3__441_GLOBAL__N__125a7a48_4_k_cu_7e254842_34546ignoreE:
	.zero		1
	.type		_ZN39_INTERNAL_125a7a48_4_k_cu_7e254842_34544cute7productE,@object
	.size		_ZN39_INTERNAL_125a7a48_4_k_cu_7e254842_34544cute7productE,(_ZN39_INTERNAL_125a7a48_4_k_cu_7e254842_34544cuda3std3__45__cpo3endE - _ZN39_INTERNAL_125a7a48_4_k_cu_7e254842_34544cute7productE)
_ZN39_INTERNAL_125a7a48_4_k_cu_7e254842_34544cute7productE:
	.zero		1
	.type		_ZN39_INTERNAL_125a7a48_4_k_cu_7e254842_34544cuda3std3__45__cpo3endE,@object
	.size		_ZN39_INTERNAL_125a7a48_4_k_cu_7e254842_34544cuda3std3__45__cpo3endE,(_ZN39_INTERNAL_125a7a48_4_k_cu_7e254842_34544cuda3std3__419piecewise_constructE - _ZN39_INTERNAL_125a7a48_4_k_cu_7e254842_34544cuda3std3__45__cpo3endE)
_ZN39_INTERNAL_125a7a48_4_k_cu_7e254842_34544cuda3std3__45__cpo3endE:
	.zero		1
	.type		_ZN39_INTERNAL_125a7a48_4_k_cu_7e254842_34544cuda3std3__419piecewise_constructE,@object
	.size		_ZN39_INTERNAL_125a7a48_4_k_cu_7e254842_34544cuda3std3__419piecewise_constructE,(_ZN39_INTERNAL_125a7a48_4_k_cu_7e254842_34544cuda3std3__45__cpo4cendE - _ZN39_INTERNAL_125a7a48_4_k_cu_7e254842_34544cuda3std3__419piecewise_constructE)
_ZN39_INTERNAL_125a7a48_4_k_cu_7e254842_34544cuda3std3__419piecewise_constructE:
	.zero		1
	.type		_ZN39_INTERNAL_125a7a48_4_k_cu_7e254842_34544cuda3std3__45__cpo4cendE,@object
	.size		_ZN39_INTERNAL_125a7a48_4_k_cu_7e254842_34544cuda3std3__45__cpo4cendE,(_ZN39_INTERNAL_125a7a48_4_k_cu_7e254842_34544cuda3std6ranges3__45__cpo4swapE - _ZN39_INTERNAL_125a7a48_4_k_cu_7e254842_34544cuda3std3__45__cpo4cendE)
_ZN39_INTERNAL_125a7a48_4_k_cu_7e254842_34544cuda3std3__45__cpo4cendE:
	.zero		1
	.type		_ZN39_INTERNAL_125a7a48_4_k_cu_7e254842_34544cuda3std6ranges3__45__cpo4swapE,@object
	.size		_ZN39_INTERNAL_125a7a48_4_k_cu_7e254842_34544cuda3std6ranges3__45__cpo4swapE,(.L_8 - _ZN39_INTERNAL_125a7a48_4_k_cu_7e254842_34544cuda3std6ranges3__45__cpo4swapE)
_ZN39_INTERNAL_125a7a48_4_k_cu_7e254842_34544cuda3std6ranges3__45__cpo4swapE:
	.zero		1
.L_8:


//--------------------- .nv.constant0._ZN7cutlass13device_kernelINS_4gemm6kernel13GemmUniversalIN4cute5tupleIJiiiiEEENS1_10collective13CollectiveMmaINS1_34MainloopSm90TmaGmmaWarpSpecializedILi11ENS5_IJNS4_1CILi2EEESB_NSA_ILi1EEEEEENS1_35KernelTmaWarpSpecializedCooperativeEEENS5_IJNSA_ILi256EEENSA_ILi64EEENSA_ILi32EEEEEENS_6half_tENS5_IJlSC_lEEESK_SL_NS4_8TiledMMAINS4_8MMA_AtomIJNS4_4SM904GMMA25MMA_64x64x16_F32F16F16_SSILNSP_5MajorE0ELSR_0ELNSP_7ScaleInE1ELSS_1EEEEEENS4_6LayoutINS5_IJSB_SC_SC_EEENS5_IJSC_NSA_ILi0EEESX_EEEEENS5_IJNS4_10UnderscoreES10_S10_EEEEENS4_23SM90_TMA_LOAD_MULTICASTENS4_14ComposedLayoutINS4_7SwizzleILi2ELi4ELi3EEENS4_18smem_ptr_flag_bitsILi16EEENSV_INS5_IJNSA_ILi8EEESI_EEENS5_IJSI_SC_EEEEEEEvNS4_8identityES13_S1D_vS1E_EENS_8epilogue10collective6detail29Sm90TmaWarpSpecializedAdapterINS1H_15DefaultEpilogueISK_SL_SL_NS1G_6thread17LinearCombinationISK_Li1EffLNS1L_9ScaleType4KindE0ELNS_15FloatRoundStyleE2ESK_EENS1_15EpilogueDefaultEEEEEvvEEEEvNT_6ParamsE --------------------------
	.section	.nv.constant0._ZN7cutlass13device_kernelINS_4gemm6kernel13GemmUniversalIN4cute5tupleIJiiiiEEENS1_10collective13CollectiveMmaINS1_34MainloopSm90TmaGmmaWarpSpecializedILi11ENS5_IJNS4_1CILi2EEESB_NSA_ILi1EEEEEENS1_35KernelTmaWarpSpecializedCooperativeEEENS5_IJNSA_ILi256EEENSA_ILi64EEENSA_ILi32EEEEEENS_6half_tENS5_IJlSC_lEEESK_SL_NS4_8TiledMMAINS4_8MMA_AtomIJNS4_4SM904GMMA25MMA_64x64x16_F32F16F16_SSILNSP_5MajorE0ELSR_0ELNSP_7ScaleInE1ELSS_1EEEEEENS4_6LayoutINS5_IJSB_SC_SC_EEENS5_IJSC_NSA_ILi0EEESX_EEEEENS5_IJNS4_10UnderscoreES10_S10_EEEEENS4_23SM90_TMA_LOAD_MULTICASTENS4_14ComposedLayoutINS4_7SwizzleILi2ELi4ELi3EEENS4_18smem_ptr_flag_bitsILi16EEENSV_INS5_IJNSA_ILi8EEESI_EEENS5_IJSI_SC_EEEEEEEvNS4_8identityES13_S1D_vS1E_EENS_8epilogue10collective6detail29Sm90TmaWarpSpecializedAdapterINS1H_15DefaultEpilogueISK_SL_SL_NS1G_6thread17LinearCombinationISK_Li1EffLNS1L_9ScaleType4KindE0ELNS_15FloatRoundStyleE2ESK_EENS1_15EpilogueDefaultEEEEEvvEEEEvNT_6ParamsE,"a",@progbits
	.sectionflags	@""
	.align	4
.nv.constant0._ZN7cutlass13device_kernelINS_4gemm6kernel13GemmUniversalIN4cute5tupleIJiiiiEEENS1_10collective13CollectiveMmaINS1_34MainloopSm90TmaGmmaWarpSpecializedILi11ENS5_IJNS4_1CILi2EEESB_NSA_ILi1EEEEEENS1_35KernelTmaWarpSpecializedCooperativeEEENS5_IJNSA_ILi256EEENSA_ILi64EEENSA_ILi32EEEEEENS_6half_tENS5_IJlSC_lEEESK_SL_NS4_8TiledMMAINS4_8MMA_AtomIJNS4_4SM904GMMA25MMA_64x64x16_F32F16F16_SSILNSP_5MajorE0ELSR_0ELNSP_7ScaleInE1ELSS_1EEEEEENS4_6LayoutINS5_IJSB_SC_SC_EEENS5_IJSC_NSA_ILi0EEESX_EEEEENS5_IJNS4_10UnderscoreES10_S10_EEEEENS4_23SM90_TMA_LOAD_MULTICASTENS4_14ComposedLayoutINS4_7SwizzleILi2ELi4ELi3EEENS4_18smem_ptr_flag_bitsILi16EEENSV_INS5_IJNSA_ILi8EEESI_EEENS5_IJSI_SC_EEEEEEEvNS4_8identityES13_S1D_vS1E_EENS_8epilogue10collective6detail29Sm90TmaWarpSpecializedAdapterINS1H_15DefaultEpilogueISK_SL_SL_NS1G_6thread17LinearCombinationISK_Li1EffLNS1L_9ScaleType4KindE0ELNS_15FloatRoundStyleE2ESK_EENS1_15EpilogueDefaultEEEEEvvEEEEvNT_6ParamsE:
	.zero		1664


//--------------------- SYMBOLS --------------------------

	.type		.nv.reservedSmem.offset0,@object
	.size		.nv.reservedSmem.offset0,0x4
	.type		__assertfail,@function
